// auto-generated by cutlass_sweep.gemm — config: {"arch": "sm_100", "cluster_m": 2, "cluster_n": 1, "dtype": "e4m3", "dtype_b": "e4m3", "layout": "nt", "stages": 0, "tile_k": 32, "tile_m": 256, "tile_n": 96}
#include "cutlass/cutlass.h"
#include "cutlass/gemm/collective/collective_builder.hpp"
#include "cutlass/gemm/device/gemm_universal_adapter.h"
#include "cutlass/gemm/kernel/gemm_universal.hpp"
#include "cutlass/epilogue/collective/collective_builder.hpp"

using ElemA = cutlass::float_e4m3_t;
using ElemB = cutlass::float_e4m3_t;
using ElemCD = cutlass::float_e4m3_t;
using Acc  = float;
using TileShape    = cute::Shape<cute::_256, cute::_96, cute::_32>;
using ClusterShape = cute::Shape<cute::_2, cute::_1, cute::_1>;

using CollectiveEpilogue = typename cutlass::epilogue::collective::CollectiveBuilder<
    cutlass::arch::Sm100, cutlass::arch::OpClassTensorOp,
    TileShape, ClusterShape,
    cutlass::epilogue::collective::EpilogueTileAuto,
    Acc, Acc,
    ElemCD, cutlass::layout::RowMajor, 128 / cutlass::sizeof_bits<ElemCD>::value,
    ElemCD, cutlass::layout::RowMajor, 128 / cutlass::sizeof_bits<ElemCD>::value,
    cutlass::epilogue::collective::EpilogueScheduleAuto
  >::CollectiveOp;

using CollectiveMainloop = typename cutlass::gemm::collective::CollectiveBuilder<
    cutlass::arch::Sm100, cutlass::arch::OpClassTensorOp,
    ElemA, cutlass::layout::RowMajor, 128 / cutlass::sizeof_bits<ElemA>::value,
    ElemB, cutlass::layout::ColumnMajor, 128 / cutlass::sizeof_bits<ElemB>::value,
    Acc,
    TileShape, ClusterShape,
    cutlass::gemm::collective::StageCountAutoCarveout<static_cast<int>(sizeof(typename CollectiveEpilogue::SharedStorage))>,
    cutlass::gemm::collective::KernelScheduleAuto
  >::CollectiveOp;

using GemmKernel = cutlass::gemm::kernel::GemmUniversal<
    cute::Shape<int,int,int,int>,
    CollectiveMainloop,
    CollectiveEpilogue
>;
using Gemm = cutlass::gemm::device::GemmUniversalAdapter<GemmKernel>;

// Force the device kernel symbol into the cubin without needing a host main.
auto* _anchor = &cutlass::device_kernel<GemmKernel>;


// ===== COMPILED SASS (sm_100a) =====

	.target	sm_100a

	.elftype	@"ET_EXEC"


//--------------------- .note.nv.tkinfo           --------------------------
	.section	.note.nv.tkinfo,"",@"SHT_NOTE"
	.sectionflags	@"SHF_NOTE_NV_TKINFO"
	.tkinfo
        /*0018*/ 	.word	0x00000002
        /*0030*/ 	.string	""
        /*0030*/ 	.string	"ptxas"
        /*0030*/ 	.string	"Cuda compilation tools, release 13.0, V13.0.88"
        /*0030*/ 	.string	"Build cuda_13.0.r13.0/compiler.36424714_0"
        /*0030*/ 	.string	"-arch sm_100a -m 64 "



//--------------------- .note.nv.cuinfo           --------------------------
	.section	.note.nv.cuinfo,"",@"SHT_NOTE"
	.sectionflags	@"SHF_NOTE_NV_CUINFO"
        /*0018*/ 	.short	0x0002
        /*001a*/ 	.short	0x0064
        /*001c*/ 	.short	0x0082
	.zero		2


//--------------------- .nv.info                  --------------------------
	.section	.nv.info,"",@"SHT_CUDA_INFO"
	.align	4


	//----- nvinfo : EIATTR_REGCOUNT
	.align		4
        /*0000*/ 	.byte	0x04, 0x2f
        /*0002*/ 	.short	(.L_19 - .L_18)
	.align		4
.L_18:
        /*0004*/ 	.word	index@(_ZN7cutlass13device_kernelINS_4gemm6kernel13GemmUniversalIN4cute5tupleIJiiiiEEENS1_10collective13CollectiveMmaINS1_35MainloopSm100TmaUmmaWarpSpecializedILi36ELi2ELi4ENS5_IJNS4_1CILi2EEENSA_ILi1EEESC_EEEEENS5_IJNSA_ILi256EEENSA_ILi96EEENSA_ILi32EEEEEENS_12float_e4m3_tENS5_IJlSC_lEEESJ_SK_NS4_8TiledMMAINS4_8MMA_AtomIJNS4_10MMA_TraitsINS4_25SM100_MMA_F8F6F4_2x1SM_SSEJSJ_SJ_fSF_SG_NS4_17integral_constantINS4_4UMMA5MajorELSR_0EEESS_NSP_INSQ_7ScaleInELST_0EEESU_EEEEEENS4_6LayoutINS5_IJSC_SC_SC_EEENS5_IJNSA_ILi0EEESZ_SZ_EEEEENS5_IJNS4_10UnderscoreES12_S12_EEEEENS4_18SM100_TMA_2SM_LOADENS4_14ComposedLayoutINS4_7SwizzleILi1ELi4ELi3EEENS4_18smem_ptr_flag_bitsILi8EEENSX_INS5_IJNSA_ILi8EEESH_EEENS5_IJSH_SC_EEEEEEEvNS4_8identityES15_S1F_vS1G_EENS_8epilogue10collective18CollectiveEpilogueINS1I_23Sm100TmaWarpSpecializedILi1ELi1ELi96ELb0ELb0EEEJNS5_IJNSA_ILi128EEESG_SH_EEENS5_IJNSX_IS1N_SC_EENSX_ISG_SC_EEEEESJ_SK_SJ_SK_NS1I_6fusion15FusionCallbacksIS1M_NS1S_17LinearCombinationISJ_fSJ_fLNS_15FloatRoundStyleE2EEES1O_S1R_JEEENS4_5SM1004TMEM4LOAD26SM100_TMEM_LOAD_32dp32b32xENS4_13SM90_TMA_LOADES1F_NS4_39AutoVectorizingCopyWithAssumedAlignmentILi128EEENS4_14SM90_TMA_STOREES1F_S24_S24_EEEvvEEEEvNT_6ParamsE)
        /*0008*/ 	.word	0x000000ec


	//----- nvinfo : EIATTR_FRAME_SIZE
	.align		4
.L_19:
        /*000c*/ 	.byte	0x04, 0x11
        /*000e*/ 	.short	(.L_21 - .L_20)
	.align		4
.L_20:
        /*0010*/ 	.word	index@($__internal_2_$__cuda_sm10x_tcgen05_guardrail_trap_unallocated_columns_being_dealloced)
        /*0014*/ 	.word	0x00000000


	//----- nvinfo : EIATTR_FRAME_SIZE
	.align		4
.L_21:
        /*0018*/ 	.byte	0x04, 0x11
        /*001a*/ 	.short	(.L_23 - .L_22)
	.align		4
.L_22:
        /*001c*/ 	.word	index@($__internal_1_$__cuda_sm10x_tcgen05_guardrail_trap_phase_invalid_during_alloc)
        /*0020*/ 	.word	0x00000000


	//----- nvinfo : EIATTR_FRAME_SIZE
	.align		4
.L_23:
        /*0024*/ 	.byte	0x04, 0x11
        /*0026*/ 	.short	(.L_25 - .L_24)
	.align		4
.L_24:
        /*0028*/ 	.word	index@($__internal_0_$__cuda_sm10x_tcgen05_guardrail_trap_col_being_dealloced_not_returned_by_alloc)
        /*002c*/ 	.word	0x00000000


	//----- nvinfo : EIATTR_FRAME_SIZE
	.align		4
.L_25:
        /*0030*/ 	.byte	0x04, 0x11
        /*0032*/ 	.short	(.L_27 - .L_26)
	.align		4
.L_26:
        /*0034*/ 	.word	index@(_ZN7cutlass13device_kernelINS_4gemm6kernel13GemmUniversalIN4cute5tupleIJiiiiEEENS1_10collective13CollectiveMmaINS1_35MainloopSm100TmaUmmaWarpSpecializedILi36ELi2ELi4ENS5_IJNS4_1CILi2EEENSA_ILi1EEESC_EEEEENS5_IJNSA_ILi256EEENSA_ILi96EEENSA_ILi32EEEEEENS_12float_e4m3_tENS5_IJlSC_lEEESJ_SK_NS4_8TiledMMAINS4_8MMA_AtomIJNS4_10MMA_TraitsINS4_25SM100_MMA_F8F6F4_2x1SM_SSEJSJ_SJ_fSF_SG_NS4_17integral_constantINS4_4UMMA5MajorELSR_0EEESS_NSP_INSQ_7ScaleInELST_0EEESU_EEEEEENS4_6LayoutINS5_IJSC_SC_SC_EEENS5_IJNSA_ILi0EEESZ_SZ_EEEEENS5_IJNS4_10UnderscoreES12_S12_EEEEENS4_18SM100_TMA_2SM_LOADENS4_14ComposedLayoutINS4_7SwizzleILi1ELi4ELi3EEENS4_18smem_ptr_flag_bitsILi8EEENSX_INS5_IJNSA_ILi8EEESH_EEENS5_IJSH_SC_EEEEEEEvNS4_8identityES15_S1F_vS1G_EENS_8epilogue10collective18CollectiveEpilogueINS1I_23Sm100TmaWarpSpecializedILi1ELi1ELi96ELb0ELb0EEEJNS5_IJNSA_ILi128EEESG_SH_EEENS5_IJNSX_IS1N_SC_EENSX_ISG_SC_EEEEESJ_SK_SJ_SK_NS1I_6fusion15FusionCallbacksIS1M_NS1S_17LinearCombinationISJ_fSJ_fLNS_15FloatRoundStyleE2EEES1O_S1R_JEEENS4_5SM1004TMEM4LOAD26SM100_TMEM_LOAD_32dp32b32xENS4_13SM90_TMA_LOADES1F_NS4_39AutoVectorizingCopyWithAssumedAlignmentILi128EEENS4_14SM90_TMA_STOREES1F_S24_S24_EEEvvEEEEvNT_6ParamsE)
        /*0038*/ 	.word	0x00000000


	//----- nvinfo : EIATTR_MIN_STACK_SIZE
	.align		4
.L_27:
        /*003c*/ 	.byte	0x04, 0x12
        /*003e*/ 	.short	(.L_29 - .L_28)
	.align		4
.L_28:
        /*0040*/ 	.word	index@(_ZN7cutlass13device_kernelINS_4gemm6kernel13GemmUniversalIN4cute5tupleIJiiiiEEENS1_10collective13CollectiveMmaINS1_35MainloopSm100TmaUmmaWarpSpecializedILi36ELi2ELi4ENS5_IJNS4_1CILi2EEENSA_ILi1EEESC_EEEEENS5_IJNSA_ILi256EEENSA_ILi96EEENSA_ILi32EEEEEENS_12float_e4m3_tENS5_IJlSC_lEEESJ_SK_NS4_8TiledMMAINS4_8MMA_AtomIJNS4_10MMA_TraitsINS4_25SM100_MMA_F8F6F4_2x1SM_SSEJSJ_SJ_fSF_SG_NS4_17integral_constantINS4_4UMMA5MajorELSR_0EEESS_NSP_INSQ_7ScaleInELST_0EEESU_EEEEEENS4_6LayoutINS5_IJSC_SC_SC_EEENS5_IJNSA_ILi0EEESZ_SZ_EEEEENS5_IJNS4_10UnderscoreES12_S12_EEEEENS4_18SM100_TMA_2SM_LOADENS4_14ComposedLayoutINS4_7SwizzleILi1ELi4ELi3EEENS4_18smem_ptr_flag_bitsILi8EEENSX_INS5_IJNSA_ILi8EEESH_EEENS5_IJSH_SC_EEEEEEEvNS4_8identityES15_S1F_vS1G_EENS_8epilogue10collective18CollectiveEpilogueINS1I_23Sm100TmaWarpSpecializedILi1ELi1ELi96ELb0ELb0EEEJNS5_IJNSA_ILi128EEESG_SH_EEENS5_IJNSX_IS1N_SC_EENSX_ISG_SC_EEEEESJ_SK_SJ_SK_NS1I_6fusion15FusionCallbacksIS1M_NS1S_17LinearCombinationISJ_fSJ_fLNS_15FloatRoundStyleE2EEES1O_S1R_JEEENS4_5SM1004TMEM4LOAD26SM100_TMEM_LOAD_32dp32b32xENS4_13SM90_TMA_LOADES1F_NS4_39AutoVectorizingCopyWithAssumedAlignmentILi128EEENS4_14SM90_TMA_STOREES1F_S24_S24_EEEvvEEEEvNT_6ParamsE)
        /*0044*/ 	.word	0x00000000
.L_29:


//--------------------- .nv.compat                --------------------------
	.section	.nv.compat,"",@"SHT_CUDA_COMPAT_INFO"
	.align	4
        /*0000*/ 	.byte	0x02, 0x09, 0x01, 0x00, 0x02, 0x02, 0x02, 0x00, 0x02, 0x05, 0x05, 0x00, 0x03, 0x07, 0x01, 0x01
        /*0010*/ 	.byte	0x02, 0x03, 0x01, 0x00, 0x02, 0x06, 0x01, 0x00, 0x04, 0x0b, 0x08, 0x00, 0x09, 0x00, 0x00, 0x00
        /*0020*/ 	.byte	0x00, 0x00, 0x00, 0x00


//--------------------- .nv.info._ZN7cutlass13device_kernelINS_4gemm6kernel13GemmUniversalIN4cute5tupleIJiiiiEEENS1_10collective13CollectiveMmaINS1_35MainloopSm100TmaUmmaWarpSpecializedILi36ELi2ELi4ENS5_IJNS4_1CILi2EEENSA_ILi1EEESC_EEEEENS5_IJNSA_ILi256EEENSA_ILi96EEENSA_ILi32EEEEEENS_12float_e4m3_tENS5_IJlSC_lEEESJ_SK_NS4_8TiledMMAINS4_8MMA_AtomIJNS4_10MMA_TraitsINS4_25SM100_MMA_F8F6F4_2x1SM_SSEJSJ_SJ_fSF_SG_NS4_17integral_constantINS4_4UMMA5MajorELSR_0EEESS_NSP_INSQ_7ScaleInELST_0EEESU_EEEEEENS4_6LayoutINS5_IJSC_SC_SC_EEENS5_IJNSA_ILi0EEESZ_SZ_EEEEENS5_IJNS4_10UnderscoreES12_S12_EEEEENS4_18SM100_TMA_2SM_LOADENS4_14ComposedLayoutINS4_7SwizzleILi1ELi4ELi3EEENS4_18smem_ptr_flag_bitsILi8EEENSX_INS5_IJNSA_ILi8EEESH_EEENS5_IJSH_SC_EEEEEEEvNS4_8identityES15_S1F_vS1G_EENS_8epilogue10collective18CollectiveEpilogueINS1I_23Sm100TmaWarpSpecializedILi1ELi1ELi96ELb0ELb0EEEJNS5_IJNSA_ILi128EEESG_SH_EEENS5_IJNSX_IS1N_SC_EENSX_ISG_SC_EEEEESJ_SK_SJ_SK_NS1I_6fusion15FusionCallbacksIS1M_NS1S_17LinearCombinationISJ_fSJ_fLNS_15FloatRoundStyleE2EEES1O_S1R_JEEENS4_5SM1004TMEM4LOAD26SM100_TMEM_LOAD_32dp32b32xENS4_13SM90_TMA_LOADES1F_NS4_39AutoVectorizingCopyWithAssumedAlignmentILi128EEENS4_14SM90_TMA_STOREES1F_S24_S24_EEEvvEEEEvNT_6ParamsE --------------------------
	.section	.nv.info._ZN7cutlass13device_kernelINS_4gemm6kernel13GemmUniversalIN4cute5tupleIJiiiiEEENS1_10collective13CollectiveMmaINS1_35MainloopSm100TmaUmmaWarpSpecializedILi36ELi2ELi4ENS5_IJNS4_1CILi2EEENSA_ILi1EEESC_EEEEENS5_IJNSA_ILi256EEENSA_ILi96EEENSA_ILi32EEEEEENS_12float_e4m3_tENS5_IJlSC_lEEESJ_SK_NS4_8TiledMMAINS4_8MMA_AtomIJNS4_10MMA_TraitsINS4_25SM100_MMA_F8F6F4_2x1SM_SSEJSJ_SJ_fSF_SG_NS4_17integral_constantINS4_4UMMA5MajorELSR_0EEESS_NSP_INSQ_7ScaleInELST_0EEESU_EEEEEENS4_6LayoutINS5_IJSC_SC_SC_EEENS5_IJNSA_ILi0EEESZ_SZ_EEEEENS5_IJNS4_10UnderscoreES12_S12_EEEEENS4_18SM100_TMA_2SM_LOADENS4_14ComposedLayoutINS4_7SwizzleILi1ELi4ELi3EEENS4_18smem_ptr_flag_bitsILi8EEENSX_INS5_IJNSA_ILi8EEESH_EEENS5_IJSH_SC_EEEEEEEvNS4_8identityES15_S1F_vS1G_EENS_8epilogue10collective18CollectiveEpilogueINS1I_23Sm100TmaWarpSpecializedILi1ELi1ELi96ELb0ELb0EEEJNS5_IJNSA_ILi128EEESG_SH_EEENS5_IJNSX_IS1N_SC_EENSX_ISG_SC_EEEEESJ_SK_SJ_SK_NS1I_6fusion15FusionCallbacksIS1M_NS1S_17LinearCombinationISJ_fSJ_fLNS_15FloatRoundStyleE2EEES1O_S1R_JEEENS4_5SM1004TMEM4LOAD26SM100_TMEM_LOAD_32dp32b32xENS4_13SM90_TMA_LOADES1F_NS4_39AutoVectorizingCopyWithAssumedAlignmentILi128EEENS4_14SM90_TMA_STOREES1F_S24_S24_EEEvvEEEEvNT_6ParamsE,"",@"SHT_CUDA_INFO"
	.sectionflags	@""
	.align	4


	//----- nvinfo : EIATTR_CUDA_API_VERSION
	.align		4
        /*0000*/ 	.byte	0x04, 0x37
        /*0002*/ 	.short	(.L_31 - .L_30)
.L_30:
        /*0004*/ 	.word	0x00000082


	//----- nvinfo : EIATTR_KPARAM_INFO
	.align		4
.L_31:
        /*0008*/ 	.byte	0x04, 0x17
        /*000a*/ 	.short	(.L_33 - .L_32)
.L_32:
        /*000c*/ 	.word	0x00000000
        /*0010*/ 	.short	0x0000
        /*0012*/ 	.short	0x0000
        /*0014*/ 	.byte	0x00, 0xf0, 0x01, 0x20


	//----- nvinfo : EIATTR_AT_ENTRY_FRAGMENTS
	.align		4
.L_33:
        /*0018*/ 	.byte	0x04, 0x4f
        /*001a*/ 	.short	(.L_35 - .L_34)


	//   ....[0]....
.L_34:
        /*001c*/ 	.word	0x00000007


	//----- nvinfo : EIATTR_RESERVED_SMEM_USED
	.align		4
.L_35:
        /*0020*/ 	.byte	0x01, 0x41
	.zero		2


	//----- nvinfo : EIATTR_SPARSE_MMA_MASK
	.align		4
        /*0024*/ 	.byte	0x03, 0x50
        /*0026*/ 	.short	0x0000


	//----- nvinfo : EIATTR_TCGEN05_2CTA_USED
	.align		4
        /*0028*/ 	.byte	0x01, 0x52
	.zero		2


	//----- nvinfo : EIATTR_MAXREG_COUNT
	.align		4
        /*002c*/ 	.byte	0x03, 0x1b
        /*002e*/ 	.short	0x00ff


	//----- nvinfo : EIATTR_NUM_BARRIERS
	.align		4
        /*0030*/ 	.byte	0x02, 0x4c
        /*0032*/ 	.byte	0x07
	.zero		1


	//----- nvinfo : EIATTR_EXTERNS
	.align		4
        /*0034*/ 	.byte	0x04, 0x0f
        /*0036*/ 	.short	(.L_37 - .L_36)


	//   ....[0]....
	.align		4
.L_36:
        /*0038*/ 	.word	index@(__assertfail)


	//----- nvinfo : EIATTR_MERCURY_ISA_VERSION
	.align		4
.L_37:
        /*003c*/ 	.byte	0x03, 0x5f
        /*003e*/ 	.short	0x0101


	//----- nvinfo : EIATTR_INT_WARP_WIDE_INSTR_OFFSETS
	.align		4
        /*0040*/ 	.byte	0x04, 0x31
        /*0042*/ 	.short	(.L_39 - .L_38)


	//   ....[0]....
.L_38:
        /*0044*/ 	.word	0x000010e0


	//   ....[1]....
        /*0048*/ 	.word	0x00001180


	//   ....[2]....
        /*004c*/ 	.word	0x000024e0


	//   ....[3]....
        /*0050*/ 	.word	0x00005470


	//   ....[4]....
        /*0054*/ 	.word	0x00005490


	//   ....[5]....
        /*0058*/ 	.word	0x000054c0


	//   ....[6]....
        /*005c*/ 	.word	0x00005ef0


	//   ....[7]....
        /*0060*/ 	.word	0x00005f80


	//   ....[8]....
        /*0064*/ 	.word	0x00005fb0


	//   ....[9]....
        /*0068*/ 	.word	0x00006080


	//----- nvinfo : EIATTR_COOP_GROUP_MASK_REGIDS
	.align		4
.L_39:
        /*006c*/ 	.byte	0x04, 0x29
        /*006e*/ 	.short	(.L_41 - .L_40)


	//   ....[0]....
.L_40:
        /*0070*/ 	.word	0xffffffff


	//   ....[1]....
        /*0074*/ 	.word	0xffffffff


	//   ....[2]....
        /*0078*/ 	.word	0xffffffff


	//   ....[3]....
        /*007c*/ 	.word	0xffffffff


	//   ....[4]....
        /*0080*/ 	.word	0xffffffff


	//   ....[5]....
        /*0084*/ 	.word	0xffffffff


	//   ....[6]....
        /*0088*/ 	.word	0xffffffff


	//   ....[7]....
        /*008c*/ 	.word	0xffffffff


	//   ....[8]....
        /*0090*/ 	.word	0xffffffff


	//   ....[9]....
        /*0094*/ 	.word	0xffffffff


	//   ....[10]....
        /*0098*/ 	.word	0xffffffff


	//   ....[11]....
        /*009c*/ 	.word	0xffffffff


	//   ....[12]....
        /*00a0*/ 	.word	0xffffffff


	//   ....[13]....
        /*00a4*/ 	.word	0xffffffff


	//----- nvinfo : EIATTR_COOP_GROUP_INSTR_OFFSETS
	.align		4
.L_41:
        /*00a8*/ 	.byte	0x04, 0x28
        /*00aa*/ 	.short	(.L_43 - .L_42)


	//   ....[0]....
.L_42:
        /*00ac*/ 	.word	0x000000c0


	//   ....[1]....
        /*00b0*/ 	.word	0x00000500


	//   ....[2]....
        /*00b4*/ 	.word	0x00000ab0


	//   ....[3]....
        /*00b8*/ 	.word	0x00000be0


	//   ....[4]....
        /*00bc*/ 	.word	0x00000cd0


	//   ....[5]....
        /*00c0*/ 	.word	0x00000e30


	//   ....[6]....
        /*00c4*/ 	.word	0x00000fc0


	//   ....[7]....
        /*00c8*/ 	.word	0x00001200


	//   ....[8]....
        /*00cc*/ 	.word	0x000023c0


	//   ....[9]....
        /*00d0*/ 	.word	0x000043a0


	//   ....[10]....
        /*00d4*/ 	.word	0x00004870


	//   ....[11]....
        /*00d8*/ 	.word	0x000048a0


	//   ....[12]....
        /*00dc*/ 	.word	0x00005380


	//   ....[13]....
        /*00e0*/ 	.word	0x00005580


	//----- nvinfo : EIATTR_VRC_CTA_INIT_COUNT
	.align		4
.L_43:
        /*00e4*/ 	.byte	0x02, 0x4a
        /*00e6*/ 	.byte	0x80
	.zero		1


	//----- nvinfo : EIATTR_SYSCALL_OFFSETS
	.align		4
        /*00e8*/ 	.byte	0x04, 0x46
        /*00ea*/ 	.short	(.L_45 - .L_44)


	//   ....[0]....
.L_44:
        /*00ec*/ 	.word	0x00006ab0


	//   ....[1]....
        /*00f0*/ 	.word	0x00006bf0


	//   ....[2]....
        /*00f4*/ 	.word	0x00007430


	//   ....[3]....
        /*00f8*/ 	.word	0x000075a0


	//   ....[4]....
        /*00fc*/ 	.word	0x00007710


	//----- nvinfo : EIATTR_MBARRIER_INSTR_OFFSETS
	.align		4
.L_45:
        /*0100*/ 	.byte	0x04, 0x39
        /*0102*/ 	.short	(.L_47 - .L_46)


	//   ....[0]....
.L_46:
        /*0104*/ 	.word	0x00000610
        /*0108*/ 	.word	0x000000ff
        /*010c*/ 	.word	0x00000000
        /*0110*/ 	.short	0x0100
        /*0112*/ 	.byte	0x05
	.zero		1


	//   ....[1]....
        /*0114*/ 	.word	0x00000620
        /*0118*/ 	.word	0x000000ff
        /*011c*/ 	.word	0x00000120
        /*0120*/ 	.short	0x0100
        /*0122*/ 	.byte	0x05
	.zero		1


	//   ....[2]....
        /*0124*/ 	.word	0x00000630
        /*0128*/ 	.word	0x000000ff
        /*012c*/ 	.word	0x00000008
        /*0130*/ 	.short	0x0100
        /*0132*/ 	.byte	0x05
	.zero		1


	//   ....[3]....
        /*0134*/ 	.word	0x00000640
        /*0138*/ 	.word	0x000000ff
        /*013c*/ 	.word	0x00000128
        /*0140*/ 	.short	0x0100
        /*0142*/ 	.byte	0x05
	.zero		1


	//   ....[4]....
        /*0144*/ 	.word	0x00000650
        /*0148*/ 	.word	0x000000ff
        /*014c*/ 	.word	0x00000010
        /*0150*/ 	.short	0x0100
        /*0152*/ 	.byte	0x05
	.zero		1


	//   ....[5]....
        /*0154*/ 	.word	0x00000660
        /*0158*/ 	.word	0x000000ff
        /*015c*/ 	.word	0x00000130
        /*0160*/ 	.short	0x0100
        /*0162*/ 	.byte	0x05
	.zero		1


	//   ....[6]....
        /*0164*/ 	.word	0x00000670
        /*0168*/ 	.word	0x000000ff
        /*016c*/ 	.word	0x00000018
        /*0170*/ 	.short	0x0100
        /*0172*/ 	.byte	0x05
	.zero		1


	//   ....[7]....
        /*0174*/ 	.word	0x00000680
        /*0178*/ 	.word	0x000000ff
        /*017c*/ 	.word	0x00000138
        /*0180*/ 	.short	0x0100
        /*0182*/ 	.byte	0x05
	.zero		1


	//   ....[8]....
        /*0184*/ 	.word	0x00000690
        /*0188*/ 	.word	0x000000ff
        /*018c*/ 	.word	0x00000020
        /*0190*/ 	.short	0x0100
        /*0192*/ 	.byte	0x05
	.zero		1


	//   ....[9]....
        /*0194*/ 	.word	0x000006a0
        /*0198*/ 	.word	0x000000ff
        /*019c*/ 	.word	0x00000140
        /*01a0*/ 	.short	0x0100
        /*01a2*/ 	.byte	0x05
	.zero		1


	//   ....[10]....
        /*01a4*/ 	.word	0x000006b0
        /*01a8*/ 	.word	0x000000ff
        /*01ac*/ 	.word	0x00000028
        /*01b0*/ 	.short	0x0100
        /*01b2*/ 	.byte	0x05
	.zero		1


	//   ....[11]....
        /*01b4*/ 	.word	0x000006c0
        /*01b8*/ 	.word	0x000000ff
        /*01bc*/ 	.word	0x00000148
        /*01c0*/ 	.short	0x0100
        /*01c2*/ 	.byte	0x05
	.zero		1


	//   ....[12]....
        /*01c4*/ 	.word	0x000006d0
        /*01c8*/ 	.word	0x000000ff
        /*01cc*/ 	.word	0x00000030
        /*01d0*/ 	.short	0x0100
        /*01d2*/ 	.byte	0x05
	.zero		1


	//   ....[13]....
        /*01d4*/ 	.word	0x000006e0
        /*01d8*/ 	.word	0x000000ff
        /*01dc*/ 	.word	0x00000150
        /*01e0*/ 	.short	0x0100
        /*01e2*/ 	.byte	0x05
	.zero		1


	//   ....[14]....
        /*01e4*/ 	.word	0x000006f0
        /*01e8*/ 	.word	0x000000ff
        /*01ec*/ 	.word	0x00000038
        /*01f0*/ 	.short	0x0100
        /*01f2*/ 	.byte	0x05
	.zero		1


	//   ....[15]....
        /*01f4*/ 	.word	0x00000700
        /*01f8*/ 	.word	0x000000ff
        /*01fc*/ 	.word	0x00000158
        /*0200*/ 	.short	0x0100
        /*0202*/ 	.byte	0x05
	.zero		1


	//   ....[16]....
        /*0204*/ 	.word	0x00000710
        /*0208*/ 	.word	0x000000ff
        /*020c*/ 	.word	0x00000040
        /*0210*/ 	.short	0x0100
        /*0212*/ 	.byte	0x05
	.zero		1


	//   ....[17]....
        /*0214*/ 	.word	0x00000720
        /*0218*/ 	.word	0x000000ff
        /*021c*/ 	.word	0x00000160
        /*0220*/ 	.short	0x0100
        /*0222*/ 	.byte	0x05
	.zero		1


	//   ....[18]....
        /*0224*/ 	.word	0x00000730
        /*0228*/ 	.word	0x000000ff
        /*022c*/ 	.word	0x00000048
        /*0230*/ 	.short	0x0100
        /*0232*/ 	.byte	0x05
	.zero		1


	//   ....[19]....
        /*0234*/ 	.word	0x00000740
        /*0238*/ 	.word	0x000000ff
        /*023c*/ 	.word	0x00000168
        /*0240*/ 	.short	0x0100
        /*0242*/ 	.byte	0x05
	.zero		1


	//   ....[20]....
        /*0244*/ 	.word	0x00000750
        /*0248*/ 	.word	0x000000ff
        /*024c*/ 	.word	0x00000050
        /*0250*/ 	.short	0x0100
        /*0252*/ 	.byte	0x05
	.zero		1


	//   ....[21]....
        /*0254*/ 	.word	0x00000760
        /*0258*/ 	.word	0x000000ff
        /*025c*/ 	.word	0x00000170
        /*0260*/ 	.short	0x0100
        /*0262*/ 	.byte	0x05
	.zero		1


	//   ....[22]....
        /*0264*/ 	.word	0x00000770
        /*0268*/ 	.word	0x000000ff
        /*026c*/ 	.word	0x00000058
        /*0270*/ 	.short	0x0100
        /*0272*/ 	.byte	0x05
	.zero		1


	//   ....[23]....
        /*0274*/ 	.word	0x00000780
        /*0278*/ 	.word	0x000000ff
        /*027c*/ 	.word	0x00000178
        /*0280*/ 	.short	0x0100
        /*0282*/ 	.byte	0x05
	.zero		1


	//   ....[24]....
        /*0284*/ 	.word	0x00000790
        /*0288*/ 	.word	0x000000ff
        /*028c*/ 	.word	0x00000060
        /*0290*/ 	.short	0x0100
        /*0292*/ 	.byte	0x05
	.zero		1


	//   ....[25]....
        /*0294*/ 	.word	0x000007a0
        /*0298*/ 	.word	0x000000ff
        /*029c*/ 	.word	0x00000180
        /*02a0*/ 	.short	0x0100
        /*02a2*/ 	.byte	0x05
	.zero		1


	//   ....[26]....
        /*02a4*/ 	.word	0x000007b0
        /*02a8*/ 	.word	0x000000ff
        /*02ac*/ 	.word	0x00000068
        /*02b0*/ 	.short	0x0100
        /*02b2*/ 	.byte	0x05
	.zero		1


	//   ....[27]....
        /*02b4*/ 	.word	0x000007c0
        /*02b8*/ 	.word	0x000000ff
        /*02bc*/ 	.word	0x00000188
        /*02c0*/ 	.short	0x0100
        /*02c2*/ 	.byte	0x05
	.zero		1


	//   ....[28]....
        /*02c4*/ 	.word	0x000007d0
        /*02c8*/ 	.word	0x000000ff
        /*02cc*/ 	.word	0x00000070
        /*02d0*/ 	.short	0x0100
        /*02d2*/ 	.byte	0x05
	.zero		1


	//   ....[29]....
        /*02d4*/ 	.word	0x000007e0
        /*02d8*/ 	.word	0x000000ff
        /*02dc*/ 	.word	0x00000190
        /*02e0*/ 	.short	0x0100
        /*02e2*/ 	.byte	0x05
	.zero		1


	//   ....[30]....
        /*02e4*/ 	.word	0x000007f0
        /*02e8*/ 	.word	0x000000ff
        /*02ec*/ 	.word	0x00000078
        /*02f0*/ 	.short	0x0100
        /*02f2*/ 	.byte	0x05
	.zero		1


	//   ....[31]....
        /*02f4*/ 	.word	0x00000800
        /*02f8*/ 	.word	0x000000ff
        /*02fc*/ 	.word	0x00000198
        /*0300*/ 	.short	0x0100
        /*0302*/ 	.byte	0x05
	.zero		1


	//   ....[32]....
        /*0304*/ 	.word	0x00000810
        /*0308*/ 	.word	0x000000ff
        /*030c*/ 	.word	0x00000080
        /*0310*/ 	.short	0x0100
        /*0312*/ 	.byte	0x05
	.zero		1


	//   ....[33]....
        /*0314*/ 	.word	0x00000820
        /*0318*/ 	.word	0x000000ff
        /*031c*/ 	.word	0x000001a0
        /*0320*/ 	.short	0x0100
        /*0322*/ 	.byte	0x05
	.zero		1


	//   ....[34]....
        /*0324*/ 	.word	0x00000830
        /*0328*/ 	.word	0x000000ff
        /*032c*/ 	.word	0x00000088
        /*0330*/ 	.short	0x0100
        /*0332*/ 	.byte	0x05
	.zero		1


	//   ....[35]....
        /*0334*/ 	.word	0x00000840
        /*0338*/ 	.word	0x000000ff
        /*033c*/ 	.word	0x000001a8
        /*0340*/ 	.short	0x0100
        /*0342*/ 	.byte	0x05
	.zero		1


	//   ....[36]....
        /*0344*/ 	.word	0x00000850
        /*0348*/ 	.word	0x000000ff
        /*034c*/ 	.word	0x00000090
        /*0350*/ 	.short	0x0100
        /*0352*/ 	.byte	0x05
	.zero		1


	//   ....[37]....
        /*0354*/ 	.word	0x00000860
        /*0358*/ 	.word	0x000000ff
        /*035c*/ 	.word	0x000001b0
        /*0360*/ 	.short	0x0100
        /*0362*/ 	.byte	0x05
	.zero		1


	//   ....[38]....
        /*0364*/ 	.word	0x00000870
        /*0368*/ 	.word	0x000000ff
        /*036c*/ 	.word	0x00000098
        /*0370*/ 	.short	0x0100
        /*0372*/ 	.byte	0x05
	.zero		1


	//   ....[39]....
        /*0374*/ 	.word	0x00000880
        /*0378*/ 	.word	0x000000ff
        /*037c*/ 	.word	0x000001b8
        /*0380*/ 	.short	0x0100
        /*0382*/ 	.byte	0x05
	.zero		1


	//   ....[40]....
        /*0384*/ 	.word	0x00000890
        /*0388*/ 	.word	0x000000ff
        /*038c*/ 	.word	0x000000a0
        /*0390*/ 	.short	0x0100
        /*0392*/ 	.byte	0x05
	.zero		1


	//   ....[41]....
        /*0394*/ 	.word	0x000008a0
        /*0398*/ 	.word	0x000000ff
        /*039c*/ 	.word	0x000001c0
        /*03a0*/ 	.short	0x0100
        /*03a2*/ 	.byte	0x05
	.zero		1


	//   ....[42]....
        /*03a4*/ 	.word	0x000008b0
        /*03a8*/ 	.word	0x000000ff
        /*03ac*/ 	.word	0x000000a8
        /*03b0*/ 	.short	0x0100
        /*03b2*/ 	.byte	0x05
	.zero		1


	//   ....[43]....
        /*03b4*/ 	.word	0x000008c0
        /*03b8*/ 	.word	0x000000ff
        /*03bc*/ 	.word	0x000001c8
        /*03c0*/ 	.short	0x0100
        /*03c2*/ 	.byte	0x05
	.zero		1


	//   ....[44]....
        /*03c4*/ 	.word	0x000008d0
        /*03c8*/ 	.word	0x000000ff
        /*03cc*/ 	.word	0x000000b0
        /*03d0*/ 	.short	0x0100
        /*03d2*/ 	.byte	0x05
	.zero		1


	//   ....[45]....
        /*03d4*/ 	.word	0x000008e0
        /*03d8*/ 	.word	0x000000ff
        /*03dc*/ 	.word	0x000001d0
        /*03e0*/ 	.short	0x0100
        /*03e2*/ 	.byte	0x05
	.zero		1


	//   ....[46]....
        /*03e4*/ 	.word	0x000008f0
        /*03e8*/ 	.word	0x000000ff
        /*03ec*/ 	.word	0x000000b8
        /*03f0*/ 	.short	0x0100
        /*03f2*/ 	.byte	0x05
	.zero		1


	//   ....[47]....
        /*03f4*/ 	.word	0x00000900
        /*03f8*/ 	.word	0x000000ff
        /*03fc*/ 	.word	0x000001d8
        /*0400*/ 	.short	0x0100
        /*0402*/ 	.byte	0x05
	.zero		1


	//   ....[48]....
        /*0404*/ 	.word	0x00000910
        /*0408*/ 	.word	0x000000ff
        /*040c*/ 	.word	0x000000c0
        /*0410*/ 	.short	0x0100
        /*0412*/ 	.byte	0x05
	.zero		1


	//   ....[49]....
        /*0414*/ 	.word	0x00000920
        /*0418*/ 	.word	0x000000ff
        /*041c*/ 	.word	0x000001e0
        /*0420*/ 	.short	0x0100
        /*0422*/ 	.byte	0x05
	.zero		1


	//   ....[50]....
        /*0424*/ 	.word	0x00000930
        /*0428*/ 	.word	0x000000ff
        /*042c*/ 	.word	0x000000c8
        /*0430*/ 	.short	0x0100
        /*0432*/ 	.byte	0x05
	.zero		1


	//   ....[51]....
        /*0434*/ 	.word	0x00000940
        /*0438*/ 	.word	0x000000ff
        /*043c*/ 	.word	0x000001e8
        /*0440*/ 	.short	0x0100
        /*0442*/ 	.byte	0x05
	.zero		1


	//   ....[52]....
        /*0444*/ 	.word	0x00000950
        /*0448*/ 	.word	0x000000ff
        /*044c*/ 	.word	0x000000d0
        /*0450*/ 	.short	0x0100
        /*0452*/ 	.byte	0x05
	.zero		1


	//   ....[53]....
        /*0454*/ 	.word	0x00000960
        /*0458*/ 	.word	0x000000ff
        /*045c*/ 	.word	0x000001f0
        /*0460*/ 	.short	0x0100
        /*0462*/ 	.byte	0x05
	.zero		1


	//   ....[54]....
        /*0464*/ 	.word	0x00000970
        /*0468*/ 	.word	0x000000ff
        /*046c*/ 	.word	0x000000d8
        /*0470*/ 	.short	0x0100
        /*0472*/ 	.byte	0x05
	.zero		1


	//   ....[55]....
        /*0474*/ 	.word	0x00000980
        /*0478*/ 	.word	0x000000ff
        /*047c*/ 	.word	0x000001f8
        /*0480*/ 	.short	0x0100
        /*0482*/ 	.byte	0x05
	.zero		1


	//   ....[56]....
        /*0484*/ 	.word	0x00000990
        /*0488*/ 	.word	0x000000ff
        /*048c*/ 	.word	0x000000e0
        /*0490*/ 	.short	0x0100
        /*0492*/ 	.byte	0x05
	.zero		1


	//   ....[57]....
        /*0494*/ 	.word	0x000009a0
        /*0498*/ 	.word	0x000000ff
        /*049c*/ 	.word	0x00000200
        /*04a0*/ 	.short	0x0100
        /*04a2*/ 	.byte	0x05
	.zero		1


	//   ....[58]....
        /*04a4*/ 	.word	0x000009b0
        /*04a8*/ 	.word	0x000000ff
        /*04ac*/ 	.word	0x000000e8
        /*04b0*/ 	.short	0x0100
        /*04b2*/ 	.byte	0x05
	.zero		1


	//   ....[59]....
        /*04b4*/ 	.word	0x000009c0
        /*04b8*/ 	.word	0x000000ff
        /*04bc*/ 	.word	0x00000208
        /*04c0*/ 	.short	0x0100
        /*04c2*/ 	.byte	0x05
	.zero		1


	//   ....[60]....
        /*04c4*/ 	.word	0x000009d0
        /*04c8*/ 	.word	0x000000ff
        /*04cc*/ 	.word	0x000000f0
        /*04d0*/ 	.short	0x0100
        /*04d2*/ 	.byte	0x05
	.zero		1


	//   ....[61]....
        /*04d4*/ 	.word	0x000009e0
        /*04d8*/ 	.word	0x000000ff
        /*04dc*/ 	.word	0x00000210
        /*04e0*/ 	.short	0x0100
        /*04e2*/ 	.byte	0x05
	.zero		1


	//   ....[62]....
        /*04e4*/ 	.word	0x000009f0
        /*04e8*/ 	.word	0x000000ff
        /*04ec*/ 	.word	0x000000f8
        /*04f0*/ 	.short	0x0100
        /*04f2*/ 	.byte	0x05
	.zero		1


	//   ....[63]....
        /*04f4*/ 	.word	0x00000a00
        /*04f8*/ 	.word	0x000000ff
        /*04fc*/ 	.word	0x00000218
        /*0500*/ 	.short	0x0100
        /*0502*/ 	.byte	0x05
	.zero		1


	//   ....[64]....
        /*0504*/ 	.word	0x00000a10
        /*0508*/ 	.word	0x000000ff
        /*050c*/ 	.word	0x00000100
        /*0510*/ 	.short	0x0100
        /*0512*/ 	.byte	0x05
	.zero		1


	//   ....[65]....
        /*0514*/ 	.word	0x00000a20
        /*0518*/ 	.word	0x000000ff
        /*051c*/ 	.word	0x00000220
        /*0520*/ 	.short	0x0100
        /*0522*/ 	.byte	0x05
	.zero		1


	//   ....[66]....
        /*0524*/ 	.word	0x00000a30
        /*0528*/ 	.word	0x000000ff
        /*052c*/ 	.word	0x00000108
        /*0530*/ 	.short	0x0100
        /*0532*/ 	.byte	0x05
	.zero		1


	//   ....[67]....
        /*0534*/ 	.word	0x00000a40
        /*0538*/ 	.word	0x000000ff
        /*053c*/ 	.word	0x00000228
        /*0540*/ 	.short	0x0100
        /*0542*/ 	.byte	0x05
	.zero		1


	//   ....[68]....
        /*0544*/ 	.word	0x00000a50
        /*0548*/ 	.word	0x000000ff
        /*054c*/ 	.word	0x00000110
        /*0550*/ 	.short	0x0100
        /*0552*/ 	.byte	0x05
	.zero		1


	//   ....[69]....
        /*0554*/ 	.word	0x00000a60
        /*0558*/ 	.word	0x000000ff
        /*055c*/ 	.word	0x00000230
        /*0560*/ 	.short	0x0100
        /*0562*/ 	.byte	0x05
	.zero		1


	//   ....[70]....
        /*0564*/ 	.word	0x00000a70
        /*0568*/ 	.word	0x000000ff
        /*056c*/ 	.word	0x00000118
        /*0570*/ 	.short	0x0100
        /*0572*/ 	.byte	0x05
	.zero		1


	//   ....[71]....
        /*0574*/ 	.word	0x00000a80
        /*0578*/ 	.word	0x000000ff
        /*057c*/ 	.word	0x00000238
        /*0580*/ 	.short	0x0100
        /*0582*/ 	.byte	0x05
	.zero		1


	//   ....[72]....
        /*0584*/ 	.word	0x00000bb0
        /*0588*/ 	.word	0x000000ff
        /*058c*/ 	.word	0x00000240
        /*0590*/ 	.short	0x0100
        /*0592*/ 	.byte	0x06
	.zero		1


	//   ....[73]....
        /*0594*/ 	.word	0x00000bc0
        /*0598*/ 	.word	0x000000ff
        /*059c*/ 	.word	0x00000248
        /*05a0*/ 	.short	0x0100
        /*05a2*/ 	.byte	0x06
	.zero		1


	//   ....[74]....
        /*05a4*/ 	.word	0x00000ca0
        /*05a8*/ 	.word	0x000000ff
        /*05ac*/ 	.word	0x00000250
        /*05b0*/ 	.short	0x0100
        /*05b2*/ 	.byte	0x05
	.zero		1


	//   ....[75]....
        /*05b4*/ 	.word	0x00000cb0
        /*05b8*/ 	.word	0x000000ff
        /*05bc*/ 	.word	0x00000258
        /*05c0*/ 	.short	0x0100
        /*05c2*/ 	.byte	0x05
	.zero		1


	//   ....[76]....
        /*05c4*/ 	.word	0x00000de0
        /*05c8*/ 	.word	0x000000ff
        /*05cc*/ 	.word	0x00000260
        /*05d0*/ 	.short	0x0100
        /*05d2*/ 	.byte	0x05
	.zero		1


	//   ....[77]....
        /*05d4*/ 	.word	0x00000df0
        /*05d8*/ 	.word	0x000000ff
        /*05dc*/ 	.word	0x00000270
        /*05e0*/ 	.short	0x0100
        /*05e2*/ 	.byte	0x05
	.zero		1


	//   ....[78]....
        /*05e4*/ 	.word	0x00000e00
        /*05e8*/ 	.word	0x000000ff
        /*05ec*/ 	.word	0x00000268
        /*05f0*/ 	.short	0x0100
        /*05f2*/ 	.byte	0x05
	.zero		1


	//   ....[79]....
        /*05f4*/ 	.word	0x00000e10
        /*05f8*/ 	.word	0x000000ff
        /*05fc*/ 	.word	0x00000278
        /*0600*/ 	.short	0x0100
        /*0602*/ 	.byte	0x05
	.zero		1


	//   ....[80]....
        /*0604*/ 	.word	0x00000f30
        /*0608*/ 	.word	0x000000ff
        /*060c*/ 	.word	0x00000280
        /*0610*/ 	.short	0x0100
        /*0612*/ 	.byte	0x06
	.zero		1


	//   ....[81]....
        /*0614*/ 	.word	0x00000f40
        /*0618*/ 	.word	0x000000ff
        /*061c*/ 	.word	0x000002a0
        /*0620*/ 	.short	0x0100
        /*0622*/ 	.byte	0x06
	.zero		1


	//   ....[82]....
        /*0624*/ 	.word	0x00000f50
        /*0628*/ 	.word	0x000000ff
        /*062c*/ 	.word	0x00000288
        /*0630*/ 	.short	0x0100
        /*0632*/ 	.byte	0x06
	.zero		1


	//   ....[83]....
        /*0634*/ 	.word	0x00000f60
        /*0638*/ 	.word	0x000000ff
        /*063c*/ 	.word	0x000002a8
        /*0640*/ 	.short	0x0100
        /*0642*/ 	.byte	0x06
	.zero		1


	//   ....[84]....
        /*0644*/ 	.word	0x00000f70
        /*0648*/ 	.word	0x000000ff
        /*064c*/ 	.word	0x00000290
        /*0650*/ 	.short	0x0100
        /*0652*/ 	.byte	0x06
	.zero		1


	//   ....[85]....
        /*0654*/ 	.word	0x00000f80
        /*0658*/ 	.word	0x000000ff
        /*065c*/ 	.word	0x000002b0
        /*0660*/ 	.short	0x0100
        /*0662*/ 	.byte	0x06
	.zero		1


	//   ....[86]....
        /*0664*/ 	.word	0x00000f90
        /*0668*/ 	.word	0x000000ff
        /*066c*/ 	.word	0x00000298
        /*0670*/ 	.short	0x0100
        /*0672*/ 	.byte	0x06
	.zero		1


	//   ....[87]....
        /*0674*/ 	.word	0x00000fa0
        /*0678*/ 	.word	0x000000ff
        /*067c*/ 	.word	0x000002b8
        /*0680*/ 	.short	0x0100
        /*0682*/ 	.byte	0x06
	.zero		1


	//   ....[88]....
        /*0684*/ 	.word	0x00001090
        /*0688*/ 	.word	0x000000ff
        /*068c*/ 	.word	0x000002c0
        /*0690*/ 	.short	0x0100
        /*0692*/ 	.byte	0x05
	.zero		1


	//   ....[89]....
        /*0694*/ 	.word	0x000010a0
        /*0698*/ 	.word	0x000000ff
        /*069c*/ 	.word	0x000002d0
        /*06a0*/ 	.short	0x0100
        /*06a2*/ 	.byte	0x05
	.zero		1


	//   ....[90]....
        /*06a4*/ 	.word	0x000010b0
        /*06a8*/ 	.word	0x000000ff
        /*06ac*/ 	.word	0x000002c8
        /*06b0*/ 	.short	0x0100
        /*06b2*/ 	.byte	0x05
	.zero		1


	//   ....[91]....
        /*06b4*/ 	.word	0x000010c0
        /*06b8*/ 	.word	0x000000ff
        /*06bc*/ 	.word	0x000002d8
        /*06c0*/ 	.short	0x0100
        /*06c2*/ 	.byte	0x05
	.zero		1


	//   ....[92]....
        /*06c4*/ 	.word	0x000011b0
        /*06c8*/ 	.word	0x000000ff
        /*06cc*/ 	.word	0x000002e0
        /*06d0*/ 	.short	0x0100
        /*06d2*/ 	.byte	0x04
	.zero		1


	//   ....[93]....
        /*06d4*/ 	.word	0x00001bc0
        /*06d8*/ 	.word	0x00000003
        /*06dc*/ 	.word	0x000002d0
        /*06e0*/ 	.short	0x010a
        /*06e2*/ 	.byte	0xff
	.zero		1


	//   ....[94]....
        /*06e4*/ 	.word	0x00001bf0
        /*06e8*/ 	.word	0x00000003
        /*06ec*/ 	.word	0x000002c0
        /*06f0*/ 	.short	0x0101
        /*06f2*/ 	.byte	0xff
	.zero		1


	//   ....[95]....
        /*06f4*/ 	.word	0x00001d00
        /*06f8*/ 	.word	0x000000ff
        /*06fc*/ 	.word	0x00000120
        /*0700*/ 	.short	0x010a
        /*0702*/ 	.byte	0x05
	.zero		1


	//   ....[96]....
        /*0704*/ 	.word	0x00001dc0
        /*0708*/ 	.word	0x000000ff
        /*070c*/ 	.word	0x00000120
        /*0710*/ 	.short	0x010a
        /*0712*/ 	.byte	0x21
	.zero		1


	//   ....[97]....
        /*0714*/ 	.word	0x00001f70
        /*0718*/ 	.word	0x000000ff
        /*071c*/ 	.word	0x00000120
        /*0720*/ 	.short	0x010a
        /*0722*/ 	.byte	0x08
	.zero		1


	//   ....[98]....
        /*0724*/ 	.word	0x00002070
        /*0728*/ 	.word	0x000000ff
        /*072c*/ 	.word	0x00000258
        /*0730*/ 	.short	0x0101
        /*0732*/ 	.byte	0x04
	.zero		1


	//   ....[99]....
        /*0734*/ 	.word	0x00002090
        /*0738*/ 	.word	0x000000ff
        /*073c*/ 	.word	0x00000120
        /*0740*/ 	.short	0x010a
        /*0742*/ 	.byte	0x05
	.zero		1


	//   ....[100]....
        /*0744*/ 	.word	0x00002110
        /*0748*/ 	.word	0x000000ff
        /*074c*/ 	.word	0x00000120
        /*0750*/ 	.short	0x010a
        /*0752*/ 	.byte	0x11
	.zero		1


	//   ....[101]....
        /*0754*/ 	.word	0x000022a0
        /*0758*/ 	.word	0x000000ff
        /*075c*/ 	.word	0x00000120
        /*0760*/ 	.short	0x010a
        /*0762*/ 	.byte	0x08
	.zero		1


	//   ....[102]....
        /*0764*/ 	.word	0x000023f0
        /*0768*/ 	.word	0x00000002
        /*076c*/ 	.word	0x00000260
        /*0770*/ 	.short	0x010a
        /*0772*/ 	.byte	0xff
	.zero		1


	//   ....[103]....
        /*0774*/ 	.word	0x000024b0
        /*0778*/ 	.word	0x00000002
        /*077c*/ 	.word	0x00000000
        /*0780*/ 	.short	0x0101
        /*0782*/ 	.byte	0xff
	.zero		1


	//   ....[104]....
        /*0784*/ 	.word	0x00002a10
        /*0788*/ 	.word	0x000000ff
        /*078c*/ 	.word	0x00000000
        /*0790*/ 	.short	0x010a
        /*0792*/ 	.byte	0x05
	.zero		1


	//   ....[105]....
        /*0794*/ 	.word	0x00002aa0
        /*0798*/ 	.word	0x000000ff
        /*079c*/ 	.word	0x00000000
        /*07a0*/ 	.short	0x010a
        /*07a2*/ 	.byte	0x05
	.zero		1


	//   ....[106]....
        /*07a4*/ 	.word	0x00002b30
        /*07a8*/ 	.word	0x000000ff
        /*07ac*/ 	.word	0x00000000
        /*07b0*/ 	.short	0x010a
        /*07b2*/ 	.byte	0x05
	.zero		1


	//   ....[107]....
        /*07b4*/ 	.word	0x00002bc0
        /*07b8*/ 	.word	0x000000ff
        /*07bc*/ 	.word	0x00000000
        /*07c0*/ 	.short	0x010a
        /*07c2*/ 	.byte	0x05
	.zero		1


	//   ....[108]....
        /*07c4*/ 	.word	0x00002c50
        /*07c8*/ 	.word	0x000000ff
        /*07cc*/ 	.word	0x00000000
        /*07d0*/ 	.short	0x010a
        /*07d2*/ 	.byte	0x05
	.zero		1


	//   ....[109]....
        /*07d4*/ 	.word	0x00002ce0
        /*07d8*/ 	.word	0x000000ff
        /*07dc*/ 	.word	0x00000000
        /*07e0*/ 	.short	0x010a
        /*07e2*/ 	.byte	0x05
	.zero		1


	//   ....[110]....
        /*07e4*/ 	.word	0x00002d70
        /*07e8*/ 	.word	0x000000ff
        /*07ec*/ 	.word	0x00000000
        /*07f0*/ 	.short	0x010a
        /*07f2*/ 	.byte	0x05
	.zero		1


	//   ....[111]....
        /*07f4*/ 	.word	0x00002e00
        /*07f8*/ 	.word	0x000000ff
        /*07fc*/ 	.word	0x00000000
        /*0800*/ 	.short	0x010a
        /*0802*/ 	.byte	0x05
	.zero		1


	//   ....[112]....
        /*0804*/ 	.word	0x00002e90
        /*0808*/ 	.word	0x000000ff
        /*080c*/ 	.word	0x00000000
        /*0810*/ 	.short	0x010a
        /*0812*/ 	.byte	0x05
	.zero		1


	//   ....[113]....
        /*0814*/ 	.word	0x00002f20
        /*0818*/ 	.word	0x000000ff
        /*081c*/ 	.word	0x00000000
        /*0820*/ 	.short	0x010a
        /*0822*/ 	.byte	0x05
	.zero		1


	//   ....[114]....
        /*0824*/ 	.word	0x00002fb0
        /*0828*/ 	.word	0x000000ff
        /*082c*/ 	.word	0x00000000
        /*0830*/ 	.short	0x010a
        /*0832*/ 	.byte	0x05
	.zero		1


	//   ....[115]....
        /*0834*/ 	.word	0x00003040
        /*0838*/ 	.word	0x000000ff
        /*083c*/ 	.word	0x00000000
        /*0840*/ 	.short	0x010a
        /*0842*/ 	.byte	0x05
	.zero		1


	//   ....[116]....
        /*0844*/ 	.word	0x000030d0
        /*0848*/ 	.word	0x000000ff
        /*084c*/ 	.word	0x00000000
        /*0850*/ 	.short	0x010a
        /*0852*/ 	.byte	0x05
	.zero		1


	//   ....[117]....
        /*0854*/ 	.word	0x00003160
        /*0858*/ 	.word	0x000000ff
        /*085c*/ 	.word	0x00000000
        /*0860*/ 	.short	0x010a
        /*0862*/ 	.byte	0x05
	.zero		1


	//   ....[118]....
        /*0864*/ 	.word	0x000031f0
        /*0868*/ 	.word	0x000000ff
        /*086c*/ 	.word	0x00000000
        /*0870*/ 	.short	0x010a
        /*0872*/ 	.byte	0x05
	.zero		1


	//   ....[119]....
        /*0874*/ 	.word	0x00003280
        /*0878*/ 	.word	0x000000ff
        /*087c*/ 	.word	0x00000000
        /*0880*/ 	.short	0x010a
        /*0882*/ 	.byte	0x05
	.zero		1


	//   ....[120]....
        /*0884*/ 	.word	0x00003310
        /*0888*/ 	.word	0x000000ff
        /*088c*/ 	.word	0x00000000
        /*0890*/ 	.short	0x010a
        /*0892*/ 	.byte	0x05
	.zero		1


	//   ....[121]....
        /*0894*/ 	.word	0x000033a0
        /*0898*/ 	.word	0x000000ff
        /*089c*/ 	.word	0x00000000
        /*08a0*/ 	.short	0x010a
        /*08a2*/ 	.byte	0x05
	.zero		1


	//   ....[122]....
        /*08a4*/ 	.word	0x00003430
        /*08a8*/ 	.word	0x000000ff
        /*08ac*/ 	.word	0x00000000
        /*08b0*/ 	.short	0x010a
        /*08b2*/ 	.byte	0x05
	.zero		1


	//   ....[123]....
        /*08b4*/ 	.word	0x000034c0
        /*08b8*/ 	.word	0x000000ff
        /*08bc*/ 	.word	0x00000000
        /*08c0*/ 	.short	0x010a
        /*08c2*/ 	.byte	0x05
	.zero		1


	//   ....[124]....
        /*08c4*/ 	.word	0x00003550
        /*08c8*/ 	.word	0x000000ff
        /*08cc*/ 	.word	0x00000000
        /*08d0*/ 	.short	0x010a
        /*08d2*/ 	.byte	0x05
	.zero		1


	//   ....[125]....
        /*08d4*/ 	.word	0x000035e0
        /*08d8*/ 	.word	0x000000ff
        /*08dc*/ 	.word	0x00000000
        /*08e0*/ 	.short	0x010a
        /*08e2*/ 	.byte	0x05
	.zero		1


	//   ....[126]....
        /*08e4*/ 	.word	0x00003670
        /*08e8*/ 	.word	0x000000ff
        /*08ec*/ 	.word	0x00000000
        /*08f0*/ 	.short	0x010a
        /*08f2*/ 	.byte	0x05
	.zero		1


	//   ....[127]....
        /*08f4*/ 	.word	0x00003700
        /*08f8*/ 	.word	0x000000ff
        /*08fc*/ 	.word	0x00000000
        /*0900*/ 	.short	0x010a
        /*0902*/ 	.byte	0x05
	.zero		1


	//   ....[128]....
        /*0904*/ 	.word	0x00003790
        /*0908*/ 	.word	0x000000ff
        /*090c*/ 	.word	0x00000000
        /*0910*/ 	.short	0x010a
        /*0912*/ 	.byte	0x05
	.zero		1


	//   ....[129]....
        /*0914*/ 	.word	0x00003820
        /*0918*/ 	.word	0x000000ff
        /*091c*/ 	.word	0x00000000
        /*0920*/ 	.short	0x010a
        /*0922*/ 	.byte	0x05
	.zero		1


	//   ....[130]....
        /*0924*/ 	.word	0x000038b0
        /*0928*/ 	.word	0x000000ff
        /*092c*/ 	.word	0x00000000
        /*0930*/ 	.short	0x010a
        /*0932*/ 	.byte	0x05
	.zero		1


	//   ....[131]....
        /*0934*/ 	.word	0x00003940
        /*0938*/ 	.word	0x000000ff
        /*093c*/ 	.word	0x00000000
        /*0940*/ 	.short	0x010a
        /*0942*/ 	.byte	0x05
	.zero		1


	//   ....[132]....
        /*0944*/ 	.word	0x000039d0
        /*0948*/ 	.word	0x000000ff
        /*094c*/ 	.word	0x00000000
        /*0950*/ 	.short	0x010a
        /*0952*/ 	.byte	0x05
	.zero		1


	//   ....[133]....
        /*0954*/ 	.word	0x00003a60
        /*0958*/ 	.word	0x000000ff
        /*095c*/ 	.word	0x00000000
        /*0960*/ 	.short	0x010a
        /*0962*/ 	.byte	0x05
	.zero		1


	//   ....[134]....
        /*0964*/ 	.word	0x00003af0
        /*0968*/ 	.word	0x000000ff
        /*096c*/ 	.word	0x00000000
        /*0970*/ 	.short	0x010a
        /*0972*/ 	.byte	0x05
	.zero		1


	//   ....[135]....
        /*0974*/ 	.word	0x00003b80
        /*0978*/ 	.word	0x000000ff
        /*097c*/ 	.word	0x00000000
        /*0980*/ 	.short	0x010a
        /*0982*/ 	.byte	0x05
	.zero		1


	//   ....[136]....
        /*0984*/ 	.word	0x00003c10
        /*0988*/ 	.word	0x000000ff
        /*098c*/ 	.word	0x00000000
        /*0990*/ 	.short	0x010a
        /*0992*/ 	.byte	0x05
	.zero		1


	//   ....[137]....
        /*0994*/ 	.word	0x00003ca0
        /*0998*/ 	.word	0x000000ff
        /*099c*/ 	.word	0x00000000
        /*09a0*/ 	.short	0x010a
        /*09a2*/ 	.byte	0x05
	.zero		1


	//   ....[138]....
        /*09a4*/ 	.word	0x00003d30
        /*09a8*/ 	.word	0x000000ff
        /*09ac*/ 	.word	0x00000000
        /*09b0*/ 	.short	0x010a
        /*09b2*/ 	.byte	0x05
	.zero		1


	//   ....[139]....
        /*09b4*/ 	.word	0x00003dd0
        /*09b8*/ 	.word	0x00000000
        /*09bc*/ 	.word	0x00000000
        /*09c0*/ 	.short	0x010a
        /*09c2*/ 	.byte	0xff
	.zero		1


	//   ....[140]....
        /*09c4*/ 	.word	0x00003f00
        /*09c8*/ 	.word	0x00000000
        /*09cc*/ 	.word	0x000002c0
        /*09d0*/ 	.short	0x010a
        /*09d2*/ 	.byte	0xff
	.zero		1


	//   ....[141]....
        /*09d4*/ 	.word	0x00003f70
        /*09d8*/ 	.word	0x00000004
        /*09dc*/ 	.word	0x00000000
        /*09e0*/ 	.short	0x0101
        /*09e2*/ 	.byte	0xff
	.zero		1


	//   ....[142]....
        /*09e4*/ 	.word	0x00003f90
        /*09e8*/ 	.word	0x000000ff
        /*09ec*/ 	.word	0x00000270
        /*09f0*/ 	.short	0x010a
        /*09f2*/ 	.byte	0x05
	.zero		1


	//   ....[143]....
        /*09f4*/ 	.word	0x000040b0
        /*09f8*/ 	.word	0x00000000
        /*09fc*/ 	.word	0x00000260
        /*0a00*/ 	.short	0x010a
        /*0a02*/ 	.byte	0xff
	.zero		1


	//   ....[144]....
        /*0a04*/ 	.word	0x000041b0
        /*0a08*/ 	.word	0x00000000
        /*0a0c*/ 	.word	0x00000000
        /*0a10*/ 	.short	0x0101
        /*0a12*/ 	.byte	0xff
	.zero		1


	//   ....[145]....
        /*0a14*/ 	.word	0x00004240
        /*0a18*/ 	.word	0x000000ff
        /*0a1c*/ 	.word	0x00000270
        /*0a20*/ 	.short	0x0106
        /*0a22*/ 	.byte	0x05
	.zero		1


	//   ....[146]....
        /*0a24*/ 	.word	0x00004260
        /*0a28*/ 	.word	0x000000ff
        /*0a2c*/ 	.word	0x00000270
        /*0a30*/ 	.short	0x010a
        /*0a32*/ 	.byte	0x05
	.zero		1


	//   ....[147]....
        /*0a34*/ 	.word	0x000042f0
        /*0a38*/ 	.word	0x000000ff
        /*0a3c*/ 	.word	0x00000270
        /*0a40*/ 	.short	0x0106
        /*0a42*/ 	.byte	0x04
	.zero		1


	//   ....[148]....
        /*0a44*/ 	.word	0x00004330
        /*0a48*/ 	.word	0x00000000
        /*0a4c*/ 	.word	0x00000270
        /*0a50*/ 	.short	0x010a
        /*0a52*/ 	.byte	0xff
	.zero		1


	//   ....[149]....
        /*0a54*/ 	.word	0x00004570
        /*0a58*/ 	.word	0x000000ff
        /*0a5c*/ 	.word	0x00000008
        /*0a60*/ 	.short	0x010a
        /*0a62*/ 	.byte	0x04
	.zero		1


	//   ....[150]....
        /*0a64*/ 	.word	0x00004590
        /*0a68*/ 	.word	0x000000ff
        /*0a6c*/ 	.word	0x00000008
        /*0a70*/ 	.short	0x010a
        /*0a72*/ 	.byte	0x04
	.zero		1


	//   ....[151]....
        /*0a74*/ 	.word	0x00004720
        /*0a78*/ 	.word	0x000000ff
        /*0a7c*/ 	.word	0x00000008
        /*0a80*/ 	.short	0x010a
        /*0a82*/ 	.byte	0x04
	.zero		1


	//   ....[152]....
        /*0a84*/ 	.word	0x00004740
        /*0a88*/ 	.word	0x000000ff
        /*0a8c*/ 	.word	0x00000008
        /*0a90*/ 	.short	0x010a
        /*0a92*/ 	.byte	0x04
	.zero		1


	//   ....[153]....
        /*0a94*/ 	.word	0x00004800
        /*0a98*/ 	.word	0x000000ff
        /*0a9c*/ 	.word	0x00000000
        /*0aa0*/ 	.short	0x0101
        /*0aa2*/ 	.byte	0x05
	.zero		1


	//   ....[154]....
        /*0aa4*/ 	.word	0x00004ae0
        /*0aa8*/ 	.word	0x00000000
        /*0aac*/ 	.word	0x00000260
        /*0ab0*/ 	.short	0x010a
        /*0ab2*/ 	.byte	0xff
	.zero		1


	//   ....[155]....
        /*0ab4*/ 	.word	0x00004ba0
        /*0ab8*/ 	.word	0x00000000
        /*0abc*/ 	.word	0x00000000
        /*0ac0*/ 	.short	0x0101
        /*0ac2*/ 	.byte	0xff
	.zero		1


	//   ....[156]....
        /*0ac4*/ 	.word	0x00004c50
        /*0ac8*/ 	.word	0x000000ff
        /*0acc*/ 	.word	0x00000000
        /*0ad0*/ 	.short	0x010a
        /*0ad2*/ 	.byte	0x05
	.zero		1


	//   ....[157]....
        /*0ad4*/ 	.word	0x00004c60
        /*0ad8*/ 	.word	0x000000ff
        /*0adc*/ 	.word	0x000002a0
        /*0ae0*/ 	.short	0x010a
        /*0ae2*/ 	.byte	0x13
	.zero		1


	//   ....[158]....
        /*0ae4*/ 	.word	0x00004d20
        /*0ae8*/ 	.word	0x000000ff
        /*0aec*/ 	.word	0x00000000
        /*0af0*/ 	.short	0x010a
        /*0af2*/ 	.byte	0x07
	.zero		1


	//   ....[159]....
        /*0af4*/ 	.word	0x00004e50
        /*0af8*/ 	.word	0x000000ff
        /*0afc*/ 	.word	0x00000000
        /*0b00*/ 	.short	0x010a
        /*0b02*/ 	.byte	0x18
	.zero		1


	//   ....[160]....
        /*0b04*/ 	.word	0x00005060
        /*0b08*/ 	.word	0x000000ff
        /*0b0c*/ 	.word	0x00000000
        /*0b10*/ 	.short	0x010a
        /*0b12*/ 	.byte	0x06
	.zero		1


	//   ....[161]....
        /*0b14*/ 	.word	0x000050f0
        /*0b18*/ 	.word	0x000000ff
        /*0b1c*/ 	.word	0x00000000
        /*0b20*/ 	.short	0x010a
        /*0b22*/ 	.byte	0x06
	.zero		1


	//   ....[162]....
        /*0b24*/ 	.word	0x00005180
        /*0b28*/ 	.word	0x000000ff
        /*0b2c*/ 	.word	0x00000000
        /*0b30*/ 	.short	0x010a
        /*0b32*/ 	.byte	0x06
	.zero		1


	//   ....[163]....
        /*0b34*/ 	.word	0x00005220
        /*0b38*/ 	.word	0x00000000
        /*0b3c*/ 	.word	0x00000000
        /*0b40*/ 	.short	0x010a
        /*0b42*/ 	.byte	0xff
	.zero		1


	//   ....[164]....
        /*0b44*/ 	.word	0x00005260
        /*0b48*/ 	.word	0x00000000
        /*0b4c*/ 	.word	0x00000000
        /*0b50*/ 	.short	0x010a
        /*0b52*/ 	.byte	0xff
	.zero		1


	//   ....[165]....
        /*0b54*/ 	.word	0x000052d0
        /*0b58*/ 	.word	0x000000ff
        /*0b5c*/ 	.word	0x00000000
        /*0b60*/ 	.short	0x0101
        /*0b62*/ 	.byte	0x05
	.zero		1


	//   ....[166]....
        /*0b64*/ 	.word	0x00005310
        /*0b68*/ 	.word	0x000000ff
        /*0b6c*/ 	.word	0x000002e0
        /*0b70*/ 	.short	0x010a
        /*0b72*/ 	.byte	0x0b
	.zero		1


	//   ....[167]....
        /*0b74*/ 	.word	0x00005370
        /*0b78*/ 	.word	0x000000ff
        /*0b7c*/ 	.word	0x00000000
        /*0b80*/ 	.short	0x0101
        /*0b82*/ 	.byte	0x05
	.zero		1


	//   ....[168]....
        /*0b84*/ 	.word	0x00005770
        /*0b88*/ 	.word	0x00000000
        /*0b8c*/ 	.word	0x00000260
        /*0b90*/ 	.short	0x010a
        /*0b92*/ 	.byte	0xff
	.zero		1


	//   ....[169]....
        /*0b94*/ 	.word	0x00005860
        /*0b98*/ 	.word	0x00000000
        /*0b9c*/ 	.word	0x00000000
        /*0ba0*/ 	.short	0x0101
        /*0ba2*/ 	.byte	0xff
	.zero		1


	//   ....[170]....
        /*0ba4*/ 	.word	0x00005b80
        /*0ba8*/ 	.word	0x000000ff
        /*0bac*/ 	.word	0x00000258
        /*0bb0*/ 	.short	0x010a
        /*0bb2*/ 	.byte	0x06
	.zero		1


	//   ....[171]....
        /*0bb4*/ 	.word	0x00005d00
        /*0bb8*/ 	.word	0x000000ff
        /*0bbc*/ 	.word	0x00000248
        /*0bc0*/ 	.short	0x010a
        /*0bc2*/ 	.byte	0x06
	.zero		1


	//   ....[172]....
        /*0bc4*/ 	.word	0x00006100
        /*0bc8*/ 	.word	0x000000ff
        /*0bcc*/ 	.word	0x00000240
        /*0bd0*/ 	.short	0x010b
        /*0bd2*/ 	.byte	0x06
	.zero		1


	//   ....[173]....
        /*0bd4*/ 	.word	0x00006120
        /*0bd8*/ 	.word	0x000000ff
        /*0bdc*/ 	.word	0x00000000
        /*0be0*/ 	.short	0x0101
        /*0be2*/ 	.byte	0x25
	.zero		1


	//   ....[174]....
        /*0be4*/ 	.word	0x00006160
        /*0be8*/ 	.word	0x00000000
        /*0bec*/ 	.word	0x00000248
        /*0bf0*/ 	.short	0x010a
        /*0bf2*/ 	.byte	0xff
	.zero		1


	//   ....[175]....
        /*0bf4*/ 	.word	0x000064c0
        /*0bf8*/ 	.word	0x00000000
        /*0bfc*/ 	.word	0x00000260
        /*0c00*/ 	.short	0x010a
        /*0c02*/ 	.byte	0xff
	.zero		1


	//   ....[176]....
        /*0c04*/ 	.word	0x000065d0
        /*0c08*/ 	.word	0x00000000
        /*0c0c*/ 	.word	0x00000000
        /*0c10*/ 	.short	0x0101
        /*0c12*/ 	.byte	0xff
	.zero		1


	//   ....[177]....
        /*0c14*/ 	.word	0x00006fa0
        /*0c18*/ 	.word	0x000000ff
        /*0c1c*/ 	.word	0x00000240
        /*0c20*/ 	.short	0x010a
        /*0c22*/ 	.byte	0x2b
	.zero		1


	//   ....[178]....
        /*0c24*/ 	.word	0x00006fb0
        /*0c28*/ 	.word	0x000000e9
        /*0c2c*/ 	.word	0x00000280
        /*0c30*/ 	.short	0x010a
        /*0c32*/ 	.byte	0xff
	.zero		1


	//   ....[179]....
        /*0c34*/ 	.word	0x00007180
        /*0c38*/ 	.word	0x000000ff
        /*0c3c*/ 	.word	0x00000240
        /*0c40*/ 	.short	0x010a
        /*0c42*/ 	.byte	0x2b
	.zero		1


	//   ....[180]....
        /*0c44*/ 	.word	0x000072a0
        /*0c48*/ 	.word	0x000000ff
        /*0c4c*/ 	.word	0x00000000
        /*0c50*/ 	.short	0x0101
        /*0c52*/ 	.byte	0x04
	.zero		1


	//   ....[181]....
        /*0c54*/ 	.word	0x00007310
        /*0c58*/ 	.word	0x000000e9
        /*0c5c*/ 	.word	0x00000280
        /*0c60*/ 	.short	0x010a
        /*0c62*/ 	.byte	0xff
	.zero		1


	//   ....[182]....
        /*0c64*/ 	.word	0x00008360
        /*0c68*/ 	.word	0x00000044
        /*0c6c*/ 	.word	0x00000000
        /*0c70*/ 	.short	0x0101
        /*0c72*/ 	.byte	0xff
	.zero		1


	//   ....[183]....
        /*0c74*/ 	.word	0x00009310
        /*0c78*/ 	.word	0x00000003
        /*0c7c*/ 	.word	0x000002d0
        /*0c80*/ 	.short	0x010a
        /*0c82*/ 	.byte	0xff
	.zero		1


	//   ....[184]....
        /*0c84*/ 	.word	0x00009370
        /*0c88*/ 	.word	0x00000002
        /*0c8c*/ 	.word	0x00000120
        /*0c90*/ 	.short	0x010a
        /*0c92*/ 	.byte	0xff
	.zero		1


	//   ....[185]....
        /*0c94*/ 	.word	0x000093d0
        /*0c98*/ 	.word	0x00000002
        /*0c9c*/ 	.word	0x00000120
        /*0ca0*/ 	.short	0x010a
        /*0ca2*/ 	.byte	0xff
	.zero		1


	//   ....[186]....
        /*0ca4*/ 	.word	0x00009420
        /*0ca8*/ 	.word	0x00000002
        /*0cac*/ 	.word	0x00000260
        /*0cb0*/ 	.short	0x010a
        /*0cb2*/ 	.byte	0xff
	.zero		1


	//   ....[187]....
        /*0cb4*/ 	.word	0x00009480
        /*0cb8*/ 	.word	0x00000000
        /*0cbc*/ 	.word	0x00000000
        /*0cc0*/ 	.short	0x010a
        /*0cc2*/ 	.byte	0xff
	.zero		1


	//   ....[188]....
        /*0cc4*/ 	.word	0x000094e0
        /*0cc8*/ 	.word	0x00000000
        /*0ccc*/ 	.word	0x00000000
        /*0cd0*/ 	.short	0x010a
        /*0cd2*/ 	.byte	0xff
	.zero		1


	//   ....[189]....
        /*0cd4*/ 	.word	0x00009540
        /*0cd8*/ 	.word	0x00000000
        /*0cdc*/ 	.word	0x00000000
        /*0ce0*/ 	.short	0x010a
        /*0ce2*/ 	.byte	0xff
	.zero		1


	//   ....[190]....
        /*0ce4*/ 	.word	0x000095a0
        /*0ce8*/ 	.word	0x00000000
        /*0cec*/ 	.word	0x00000000
        /*0cf0*/ 	.short	0x010a
        /*0cf2*/ 	.byte	0xff
	.zero		1


	//   ....[191]....
        /*0cf4*/ 	.word	0x00009600
        /*0cf8*/ 	.word	0x00000000
        /*0cfc*/ 	.word	0x00000000
        /*0d00*/ 	.short	0x010a
        /*0d02*/ 	.byte	0xff
	.zero		1


	//   ....[192]....
        /*0d04*/ 	.word	0x00009660
        /*0d08*/ 	.word	0x00000000
        /*0d0c*/ 	.word	0x00000000
        /*0d10*/ 	.short	0x010a
        /*0d12*/ 	.byte	0xff
	.zero		1


	//   ....[193]....
        /*0d14*/ 	.word	0x000096c0
        /*0d18*/ 	.word	0x00000000
        /*0d1c*/ 	.word	0x00000000
        /*0d20*/ 	.short	0x010a
        /*0d22*/ 	.byte	0xff
	.zero		1


	//   ....[194]....
        /*0d24*/ 	.word	0x00009720
        /*0d28*/ 	.word	0x00000000
        /*0d2c*/ 	.word	0x00000000
        /*0d30*/ 	.short	0x010a
        /*0d32*/ 	.byte	0xff
	.zero		1


	//   ....[195]....
        /*0d34*/ 	.word	0x00009780
        /*0d38*/ 	.word	0x00000000
        /*0d3c*/ 	.word	0x00000000
        /*0d40*/ 	.short	0x010a
        /*0d42*/ 	.byte	0xff
	.zero		1


	//   ....[196]....
        /*0d44*/ 	.word	0x000097e0
        /*0d48*/ 	.word	0x00000000
        /*0d4c*/ 	.word	0x00000000
        /*0d50*/ 	.short	0x010a
        /*0d52*/ 	.byte	0xff
	.zero		1


	//   ....[197]....
        /*0d54*/ 	.word	0x00009840
        /*0d58*/ 	.word	0x00000000
        /*0d5c*/ 	.word	0x00000000
        /*0d60*/ 	.short	0x010a
        /*0d62*/ 	.byte	0xff
	.zero		1


	//   ....[198]....
        /*0d64*/ 	.word	0x000098a0
        /*0d68*/ 	.word	0x00000000
        /*0d6c*/ 	.word	0x00000000
        /*0d70*/ 	.short	0x010a
        /*0d72*/ 	.byte	0xff
	.zero		1


	//   ....[199]....
        /*0d74*/ 	.word	0x00009900
        /*0d78*/ 	.word	0x00000000
        /*0d7c*/ 	.word	0x00000000
        /*0d80*/ 	.short	0x010a
        /*0d82*/ 	.byte	0xff
	.zero		1


	//   ....[200]....
        /*0d84*/ 	.word	0x00009960
        /*0d88*/ 	.word	0x00000000
        /*0d8c*/ 	.word	0x00000000
        /*0d90*/ 	.short	0x010a
        /*0d92*/ 	.byte	0xff
	.zero		1


	//   ....[201]....
        /*0d94*/ 	.word	0x000099c0
        /*0d98*/ 	.word	0x00000000
        /*0d9c*/ 	.word	0x00000000
        /*0da0*/ 	.short	0x010a
        /*0da2*/ 	.byte	0xff
	.zero		1


	//   ....[202]....
        /*0da4*/ 	.word	0x00009a20
        /*0da8*/ 	.word	0x00000000
        /*0dac*/ 	.word	0x00000000
        /*0db0*/ 	.short	0x010a
        /*0db2*/ 	.byte	0xff
	.zero		1


	//   ....[203]....
        /*0db4*/ 	.word	0x00009a80
        /*0db8*/ 	.word	0x00000000
        /*0dbc*/ 	.word	0x00000000
        /*0dc0*/ 	.short	0x010a
        /*0dc2*/ 	.byte	0xff
	.zero		1


	//   ....[204]....
        /*0dc4*/ 	.word	0x00009ae0
        /*0dc8*/ 	.word	0x00000000
        /*0dcc*/ 	.word	0x00000000
        /*0dd0*/ 	.short	0x010a
        /*0dd2*/ 	.byte	0xff
	.zero		1


	//   ....[205]....
        /*0dd4*/ 	.word	0x00009b40
        /*0dd8*/ 	.word	0x00000000
        /*0ddc*/ 	.word	0x00000000
        /*0de0*/ 	.short	0x010a
        /*0de2*/ 	.byte	0xff
	.zero		1


	//   ....[206]....
        /*0de4*/ 	.word	0x00009ba0
        /*0de8*/ 	.word	0x00000000
        /*0dec*/ 	.word	0x00000000
        /*0df0*/ 	.short	0x010a
        /*0df2*/ 	.byte	0xff
	.zero		1


	//   ....[207]....
        /*0df4*/ 	.word	0x00009c00
        /*0df8*/ 	.word	0x00000000
        /*0dfc*/ 	.word	0x00000000
        /*0e00*/ 	.short	0x010a
        /*0e02*/ 	.byte	0xff
	.zero		1


	//   ....[208]....
        /*0e04*/ 	.word	0x00009c60
        /*0e08*/ 	.word	0x00000000
        /*0e0c*/ 	.word	0x00000000
        /*0e10*/ 	.short	0x010a
        /*0e12*/ 	.byte	0xff
	.zero		1


	//   ....[209]....
        /*0e14*/ 	.word	0x00009cc0
        /*0e18*/ 	.word	0x00000000
        /*0e1c*/ 	.word	0x00000000
        /*0e20*/ 	.short	0x010a
        /*0e22*/ 	.byte	0xff
	.zero		1


	//   ....[210]....
        /*0e24*/ 	.word	0x00009d20
        /*0e28*/ 	.word	0x00000000
        /*0e2c*/ 	.word	0x00000000
        /*0e30*/ 	.short	0x010a
        /*0e32*/ 	.byte	0xff
	.zero		1


	//   ....[211]....
        /*0e34*/ 	.word	0x00009d80
        /*0e38*/ 	.word	0x00000000
        /*0e3c*/ 	.word	0x00000000
        /*0e40*/ 	.short	0x010a
        /*0e42*/ 	.byte	0xff
	.zero		1


	//   ....[212]....
        /*0e44*/ 	.word	0x00009de0
        /*0e48*/ 	.word	0x00000000
        /*0e4c*/ 	.word	0x00000000
        /*0e50*/ 	.short	0x010a
        /*0e52*/ 	.byte	0xff
	.zero		1


	//   ....[213]....
        /*0e54*/ 	.word	0x00009e40
        /*0e58*/ 	.word	0x00000000
        /*0e5c*/ 	.word	0x00000000
        /*0e60*/ 	.short	0x010a
        /*0e62*/ 	.byte	0xff
	.zero		1


	//   ....[214]....
        /*0e64*/ 	.word	0x00009ea0
        /*0e68*/ 	.word	0x00000000
        /*0e6c*/ 	.word	0x00000000
        /*0e70*/ 	.short	0x010a
        /*0e72*/ 	.byte	0xff
	.zero		1


	//   ....[215]....
        /*0e74*/ 	.word	0x00009f00
        /*0e78*/ 	.word	0x00000000
        /*0e7c*/ 	.word	0x00000000
        /*0e80*/ 	.short	0x010a
        /*0e82*/ 	.byte	0xff
	.zero		1


	//   ....[216]....
        /*0e84*/ 	.word	0x00009f60
        /*0e88*/ 	.word	0x00000000
        /*0e8c*/ 	.word	0x00000000
        /*0e90*/ 	.short	0x010a
        /*0e92*/ 	.byte	0xff
	.zero		1


	//   ....[217]....
        /*0e94*/ 	.word	0x00009fc0
        /*0e98*/ 	.word	0x00000000
        /*0e9c*/ 	.word	0x00000000
        /*0ea0*/ 	.short	0x010a
        /*0ea2*/ 	.byte	0xff
	.zero		1


	//   ....[218]....
        /*0ea4*/ 	.word	0x0000a020
        /*0ea8*/ 	.word	0x00000000
        /*0eac*/ 	.word	0x00000000
        /*0eb0*/ 	.short	0x010a
        /*0eb2*/ 	.byte	0xff
	.zero		1


	//   ....[219]....
        /*0eb4*/ 	.word	0x0000a080
        /*0eb8*/ 	.word	0x00000000
        /*0ebc*/ 	.word	0x00000000
        /*0ec0*/ 	.short	0x010a
        /*0ec2*/ 	.byte	0xff
	.zero		1


	//   ....[220]....
        /*0ec4*/ 	.word	0x0000a0e0
        /*0ec8*/ 	.word	0x00000000
        /*0ecc*/ 	.word	0x00000000
        /*0ed0*/ 	.short	0x010a
        /*0ed2*/ 	.byte	0xff
	.zero		1


	//   ....[221]....
        /*0ed4*/ 	.word	0x0000a140
        /*0ed8*/ 	.word	0x00000000
        /*0edc*/ 	.word	0x00000000
        /*0ee0*/ 	.short	0x010a
        /*0ee2*/ 	.byte	0xff
	.zero		1


	//   ....[222]....
        /*0ee4*/ 	.word	0x0000a190
        /*0ee8*/ 	.word	0x00000000
        /*0eec*/ 	.word	0x000002c0
        /*0ef0*/ 	.short	0x010a
        /*0ef2*/ 	.byte	0xff
	.zero		1


	//   ....[223]....
        /*0ef4*/ 	.word	0x0000a1f0
        /*0ef8*/ 	.word	0x00000000
        /*0efc*/ 	.word	0x00000270
        /*0f00*/ 	.short	0x010a
        /*0f02*/ 	.byte	0xff
	.zero		1


	//   ....[224]....
        /*0f04*/ 	.word	0x0000a240
        /*0f08*/ 	.word	0x00000000
        /*0f0c*/ 	.word	0x00000260
        /*0f10*/ 	.short	0x010a
        /*0f12*/ 	.byte	0xff
	.zero		1


	//   ....[225]....
        /*0f14*/ 	.word	0x0000a2a0
        /*0f18*/ 	.word	0x00000000
        /*0f1c*/ 	.word	0x00000270
        /*0f20*/ 	.short	0x010a
        /*0f22*/ 	.byte	0xff
	.zero		1


	//   ....[226]....
        /*0f24*/ 	.word	0x0000a300
        /*0f28*/ 	.word	0x00000004
        /*0f2c*/ 	.word	0x00000008
        /*0f30*/ 	.short	0x010a
        /*0f32*/ 	.byte	0xff
	.zero		1


	//   ....[227]....
        /*0f34*/ 	.word	0x0000a3e0
        /*0f38*/ 	.word	0x00000002
        /*0f3c*/ 	.word	0x00000008
        /*0f40*/ 	.short	0x010a
        /*0f42*/ 	.byte	0xff
	.zero		1


	//   ....[228]....
        /*0f44*/ 	.word	0x0000a430
        /*0f48*/ 	.word	0x00000000
        /*0f4c*/ 	.word	0x00000260
        /*0f50*/ 	.short	0x010a
        /*0f52*/ 	.byte	0xff
	.zero		1


	//   ....[229]....
        /*0f54*/ 	.word	0x0000a490
        /*0f58*/ 	.word	0x00000000
        /*0f5c*/ 	.word	0x000002a0
        /*0f60*/ 	.short	0x010a
        /*0f62*/ 	.byte	0xff
	.zero		1


	//   ....[230]....
        /*0f64*/ 	.word	0x0000a4f0
        /*0f68*/ 	.word	0x00000000
        /*0f6c*/ 	.word	0x00000000
        /*0f70*/ 	.short	0x010a
        /*0f72*/ 	.byte	0xff
	.zero		1


	//   ....[231]....
        /*0f74*/ 	.word	0x0000a550
        /*0f78*/ 	.word	0x00000000
        /*0f7c*/ 	.word	0x00000000
        /*0f80*/ 	.short	0x010a
        /*0f82*/ 	.byte	0xff
	.zero		1


	//   ....[232]....
        /*0f84*/ 	.word	0x0000a5b0
        /*0f88*/ 	.word	0x00000000
        /*0f8c*/ 	.word	0x00000000
        /*0f90*/ 	.short	0x010a
        /*0f92*/ 	.byte	0xff
	.zero		1


	//   ....[233]....
        /*0f94*/ 	.word	0x0000a610
        /*0f98*/ 	.word	0x00000000
        /*0f9c*/ 	.word	0x00000000
        /*0fa0*/ 	.short	0x010a
        /*0fa2*/ 	.byte	0xff
	.zero		1


	//   ....[234]....
        /*0fa4*/ 	.word	0x0000a670
        /*0fa8*/ 	.word	0x00000000
        /*0fac*/ 	.word	0x000002e0
        /*0fb0*/ 	.short	0x010a
        /*0fb2*/ 	.byte	0xff
	.zero		1


	//   ....[235]....
        /*0fb4*/ 	.word	0x0000a6c0
        /*0fb8*/ 	.word	0x00000000
        /*0fbc*/ 	.word	0x00000260
        /*0fc0*/ 	.short	0x010a
        /*0fc2*/ 	.byte	0xff
	.zero		1


	//   ....[236]....
        /*0fc4*/ 	.word	0x0000a720
        /*0fc8*/ 	.word	0x00000000
        /*0fcc*/ 	.word	0x00000258
        /*0fd0*/ 	.short	0x010a
        /*0fd2*/ 	.byte	0xff
	.zero		1


	//   ....[237]....
        /*0fd4*/ 	.word	0x0000a780
        /*0fd8*/ 	.word	0x00000003
        /*0fdc*/ 	.word	0x00000248
        /*0fe0*/ 	.short	0x010a
        /*0fe2*/ 	.byte	0xff
	.zero		1


	//   ....[238]....
        /*0fe4*/ 	.word	0x0000a7d0
        /*0fe8*/ 	.word	0x00000000
        /*0fec*/ 	.word	0x00000260
        /*0ff0*/ 	.short	0x010a
        /*0ff2*/ 	.byte	0xff
	.zero		1


	//   ....[239]....
        /*0ff4*/ 	.word	0x0000a830
        /*0ff8*/ 	.word	0x00000003
        /*0ffc*/ 	.word	0x00000240
        /*1000*/ 	.short	0x010a
        /*1002*/ 	.byte	0xff
	.zero		1


	//   ....[240]....
        /*1004*/ 	.word	0x0000a880
        /*1008*/ 	.word	0x000000e9
        /*100c*/ 	.word	0x00000280
        /*1010*/ 	.short	0x010a
        /*1012*/ 	.byte	0xff
	.zero		1


	//----- nvinfo : EIATTR_NUM_MBARRIERS
	.align		4
.L_47:
        /*1014*/ 	.byte	0x03, 0x38
        /*1016*/ 	.short	0x005d


	//----- nvinfo : EIATTR_EXIT_INSTR_OFFSETS
	.align		4
        /*1018*/ 	.byte	0x04, 0x1c
        /*101a*/ 	.short	(.L_49 - .L_48)


	//   ....[0]....
.L_48:
        /*101c*/ 	.word	0x00003e00


	//   ....[1]....
        /*1020*/ 	.word	0x00004300


	//   ....[2]....
        /*1024*/ 	.word	0x00004360


	//   ....[3]....
        /*1028*/ 	.word	0x00005590


	//   ....[4]....
        /*102c*/ 	.word	0x00006190


	//   ....[5]....
        /*1030*/ 	.word	0x000061d0


	//   ....[6]....
        /*1034*/ 	.word	0x00009300


	//----- nvinfo : EIATTR_MAX_THREADS
	.align		4
.L_49:
        /*1038*/ 	.byte	0x04, 0x05
        /*103a*/ 	.short	(.L_51 - .L_50)
.L_50:
        /*103c*/ 	.word	0x00000100
        /*1040*/ 	.word	0x00000001
        /*1044*/ 	.word	0x00000001


	//----- nvinfo : EIATTR_CRS_STACK_SIZE
	.align		4
.L_51:
        /*1048*/ 	.byte	0x04, 0x1e
        /*104a*/ 	.short	(.L_53 - .L_52)
.L_52:
        /*104c*/ 	.word	0x00000000


	//----- nvinfo : EIATTR_CBANK_PARAM_SIZE
	.align		4
.L_53:
        /*1050*/ 	.byte	0x03, 0x19
        /*1052*/ 	.short	0x0800


	//----- nvinfo : EIATTR_PARAM_CBANK
	.align		4
        /*1054*/ 	.byte	0x04, 0x0a
        /*1056*/ 	.short	(.L_55 - .L_54)
	.align		4
.L_54:
        /*1058*/ 	.word	index@(.nv.constant0._ZN7cutlass13device_kernelINS_4gemm6kernel13GemmUniversalIN4cute5tupleIJiiiiEEENS1_10collective13CollectiveMmaINS1_35MainloopSm100TmaUmmaWarpSpecializedILi36ELi2ELi4ENS5_IJNS4_1CILi2EEENSA_ILi1EEESC_EEEEENS5_IJNSA_ILi256EEENSA_ILi96EEENSA_ILi32EEEEEENS_12float_e4m3_tENS5_IJlSC_lEEESJ_SK_NS4_8TiledMMAINS4_8MMA_AtomIJNS4_10MMA_TraitsINS4_25SM100_MMA_F8F6F4_2x1SM_SSEJSJ_SJ_fSF_SG_NS4_17integral_constantINS4_4UMMA5MajorELSR_0EEESS_NSP_INSQ_7ScaleInELST_0EEESU_EEEEEENS4_6LayoutINS5_IJSC_SC_SC_EEENS5_IJNSA_ILi0EEESZ_SZ_EEEEENS5_IJNS4_10UnderscoreES12_S12_EEEEENS4_18SM100_TMA_2SM_LOADENS4_14ComposedLayoutINS4_7SwizzleILi1ELi4ELi3EEENS4_18smem_ptr_flag_bitsILi8EEENSX_INS5_IJNSA_ILi8EEESH_EEENS5_IJSH_SC_EEEEEEEvNS4_8identityES15_S1F_vS1G_EENS_8epilogue10collective18CollectiveEpilogueINS1I_23Sm100TmaWarpSpecializedILi1ELi1ELi96ELb0ELb0EEEJNS5_IJNSA_ILi128EEESG_SH_EEENS5_IJNSX_IS1N_SC_EENSX_ISG_SC_EEEEESJ_SK_SJ_SK_NS1I_6fusion15FusionCallbacksIS1M_NS1S_17LinearCombinationISJ_fSJ_fLNS_15FloatRoundStyleE2EEES1O_S1R_JEEENS4_5SM1004TMEM4LOAD26SM100_TMEM_LOAD_32dp32b32xENS4_13SM90_TMA_LOADES1F_NS4_39AutoVectorizingCopyWithAssumedAlignmentILi128EEENS4_14SM90_TMA_STOREES1F_S24_S24_EEEvvEEEEvNT_6ParamsE)
        /*105c*/ 	.short	0x0380
        /*105e*/ 	.short	0x0800


	//----- nvinfo : EIATTR_SW_WAR
	.align		4
.L_55:
        /*1060*/ 	.byte	0x04, 0x36
        /*1062*/ 	.short	(.L_57 - .L_56)
.L_56:
        /*1064*/ 	.word	0x00000008
.L_57:


//--------------------- .nv.callgraph             --------------------------
	.section	.nv.callgraph,"",@"SHT_CUDA_CALLGRAPH"
	.align	4
	.sectionentsize	8
	.align		4
        /*0000*/ 	.word	0x00000000
	.align		4
        /*0004*/ 	.word	0xffffffff
	.align		4
        /*0008*/ 	.word	index@(_ZN7cutlass13device_kernelINS_4gemm6kernel13GemmUniversalIN4cute5tupleIJiiiiEEENS1_10collective13CollectiveMmaINS1_35MainloopSm100TmaUmmaWarpSpecializedILi36ELi2ELi4ENS5_IJNS4_1CILi2EEENSA_ILi1EEESC_EEEEENS5_IJNSA_ILi256EEENSA_ILi96EEENSA_ILi32EEEEEENS_12float_e4m3_tENS5_IJlSC_lEEESJ_SK_NS4_8TiledMMAINS4_8MMA_AtomIJNS4_10MMA_TraitsINS4_25SM100_MMA_F8F6F4_2x1SM_SSEJSJ_SJ_fSF_SG_NS4_17integral_constantINS4_4UMMA5MajorELSR_0EEESS_NSP_INSQ_7ScaleInELST_0EEESU_EEEEEENS4_6LayoutINS5_IJSC_SC_SC_EEENS5_IJNSA_ILi0EEESZ_SZ_EEEEENS5_IJNS4_10UnderscoreES12_S12_EEEEENS4_18SM100_TMA_2SM_LOADENS4_14ComposedLayoutINS4_7SwizzleILi1ELi4ELi3EEENS4_18smem_ptr_flag_bitsILi8EEENSX_INS5_IJNSA_ILi8EEESH_EEENS5_IJSH_SC_EEEEEEEvNS4_8identityES15_S1F_vS1G_EENS_8epilogue10collective18CollectiveEpilogueINS1I_23Sm100TmaWarpSpecializedILi1ELi1ELi96ELb0ELb0EEEJNS5_IJNSA_ILi128EEESG_SH_EEENS5_IJNSX_IS1N_SC_EENSX_ISG_SC_EEEEESJ_SK_SJ_SK_NS1I_6fusion15FusionCallbacksIS1M_NS1S_17LinearCombinationISJ_fSJ_fLNS_15FloatRoundStyleE2EEES1O_S1R_JEEENS4_5SM1004TMEM4LOAD26SM100_TMEM_LOAD_32dp32b32xENS4_13SM90_TMA_LOADES1F_NS4_39AutoVectorizingCopyWithAssumedAlignmentILi128EEENS4_14SM90_TMA_STOREES1F_S24_S24_EEEvvEEEEvNT_6ParamsE)
	.align		4
        /*000c*/ 	.word	index@(__assertfail)
	.align		4
        /*0010*/ 	.word	0x00000000
	.align		4
        /*0014*/ 	.word	0xfffffffe
	.align		4
        /*0018*/ 	.word	0x00000000
	.align		4
        /*001c*/ 	.word	0xfffffffd
	.align		4
        /*0020*/ 	.word	0x00000000
	.align		4
        /*0024*/ 	.word	0xfffffffc


//--------------------- .nv.constant4             --------------------------
	.section	.nv.constant4,"a",@progbits
	.align	8
	.align		8
.nv.constant4:
        /*0000*/ 	.dword	__assertfail
	.align		8
        /*0008*/ 	.dword	__unnamed_1
	.align		8
        /*0010*/ 	.dword	__unnamed_2
	.align		8
        /*0018*/ 	.dword	_ZN40_INTERNAL_dee2b487_4_k_cu_aa8c0b5b_224244cuda3std3__45__cpo5beginE
	.align		8
        /*0020*/ 	.dword	_ZN40_INTERNAL_dee2b487_4_k_cu_aa8c0b5b_224244cuda3std3__45__cpo3endE
	.align		8
        /*0028*/ 	.dword	_ZN40_INTERNAL_dee2b487_4_k_cu_aa8c0b5b_224244cuda3std3__45__cpo6cbeginE
	.align		8
        /*0030*/ 	.dword	_ZN40_INTERNAL_dee2b487_4_k_cu_aa8c0b5b_224244cuda3std3__45__cpo4cendE
	.align		8
        /*0038*/ 	.dword	_ZN40_INTERNAL_dee2b487_4_k_cu_aa8c0b5b_224244cuda3std3__442_GLOBAL__N__dee2b487_4_k_cu_aa8c0b5b_224246ignoreE
	.align		8
        /*0040*/ 	.dword	_ZN40_INTERNAL_dee2b487_4_k_cu_aa8c0b5b_224244cuda3std3__419piecewise_constructE
	.align		8
        /*0048*/ 	.dword	_ZN40_INTERNAL_dee2b487_4_k_cu_aa8c0b5b_224244cuda3std3__48in_placeE
	.align		8
        /*0050*/ 	.dword	_ZN40_INTERNAL_dee2b487_4_k_cu_aa8c0b5b_224244cuda3std6ranges3__45__cpo4swapE
	.align		8
        /*0058*/ 	.dword	_ZN40_INTERNAL_dee2b487_4_k_cu_aa8c0b5b_224244cuda3std6ranges3__45__cpo9iter_moveE
	.align		8
        /*0060*/ 	.dword	_ZN40_INTERNAL_dee2b487_4_k_cu_aa8c0b5b_224244cute7productE
	.align		8
        /*0068*/ 	.dword	_ZN40_INTERNAL_dee2b487_4_k_cu_aa8c0b5b_224244cute1_E
	.align		8
        /*0070*/ 	.dword	$str$25
	.align		8
        /*0078*/ 	.dword	$str$26
	.align		8
        /*0080*/ 	.dword	$str$27
	.align		8
        /*0088*/ 	.dword	$str$28


//--------------------- .text._ZN7cutlass13device_kernelINS_4gemm6kernel13GemmUniversalIN4cute5tupleIJiiiiEEENS1_10collective13CollectiveMmaINS1_35MainloopSm100TmaUmmaWarpSpecializedILi36ELi2ELi4ENS5_IJNS4_1CILi2EEENSA_ILi1EEESC_EEEEENS5_IJNSA_ILi256EEENSA_ILi96EEENSA_ILi32EEEEEENS_12float_e4m3_tENS5_IJlSC_lEEESJ_SK_NS4_8TiledMMAINS4_8MMA_AtomIJNS4_10MMA_TraitsINS4_25SM100_MMA_F8F6F4_2x1SM_SSEJSJ_SJ_fSF_SG_NS4_17integral_constantINS4_4UMMA5MajorELSR_0EEESS_NSP_INSQ_7ScaleInELST_0EEESU_EEEEEENS4_6LayoutINS5_IJSC_SC_SC_EEENS5_IJNSA_ILi0EEESZ_SZ_EEEEENS5_IJNS4_10UnderscoreES12_S12_EEEEENS4_18SM100_TMA_2SM_LOADENS4_14ComposedLayoutINS4_7SwizzleILi1ELi4ELi3EEENS4_18smem_ptr_flag_bitsILi8EEENSX_INS5_IJNSA_ILi8EEESH_EEENS5_IJSH_SC_EEEEEEEvNS4_8identityES15_S1F_vS1G_EENS_8epilogue10collective18CollectiveEpilogueINS1I_23Sm100TmaWarpSpecializedILi1ELi1ELi96ELb0ELb0EEEJNS5_IJNSA_ILi128EEESG_SH_EEENS5_IJNSX_IS1N_SC_EENSX_ISG_SC_EEEEESJ_SK_SJ_SK_NS1I_6fusion15FusionCallbacksIS1M_NS1S_17LinearCombinationISJ_fSJ_fLNS_15FloatRoundStyleE2EEES1O_S1R_JEEENS4_5SM1004TMEM4LOAD26SM100_TMEM_LOAD_32dp32b32xENS4_13SM90_TMA_LOADES1F_NS4_39AutoVectorizingCopyWithAssumedAlignmentILi128EEENS4_14SM90_TMA_STOREES1F_S24_S24_EEEvvEEEEvNT_6ParamsE --------------------------
	.section	.text._ZN7cutlass13device_kernelINS_4gemm6kernel13GemmUniversalIN4cute5tupleIJiiiiEEENS1_10collective13CollectiveMmaINS1_35MainloopSm100TmaUmmaWarpSpecializedILi36ELi2ELi4ENS5_IJNS4_1CILi2EEENSA_ILi1EEESC_EEEEENS5_IJNSA_ILi256EEENSA_ILi96EEENSA_ILi32EEEEEENS_12float_e4m3_tENS5_IJlSC_lEEESJ_SK_NS4_8TiledMMAINS4_8MMA_AtomIJNS4_10MMA_TraitsINS4_25SM100_MMA_F8F6F4_2x1SM_SSEJSJ_SJ_fSF_SG_NS4_17integral_constantINS4_4UMMA5MajorELSR_0EEESS_NSP_INSQ_7ScaleInELST_0EEESU_EEEEEENS4_6LayoutINS5_IJSC_SC_SC_EEENS5_IJNSA_ILi0EEESZ_SZ_EEEEENS5_IJNS4_10UnderscoreES12_S12_EEEEENS4_18SM100_TMA_2SM_LOADENS4_14ComposedLayoutINS4_7SwizzleILi1ELi4ELi3EEENS4_18smem_ptr_flag_bitsILi8EEENSX_INS5_IJNSA_ILi8EEESH_EEENS5_IJSH_SC_EEEEEEEvNS4_8identityES15_S1F_vS1G_EENS_8epilogue10collective18CollectiveEpilogueINS1I_23Sm100TmaWarpSpecializedILi1ELi1ELi96ELb0ELb0EEEJNS5_IJNSA_ILi128EEESG_SH_EEENS5_IJNSX_IS1N_SC_EENSX_ISG_SC_EEEEESJ_SK_SJ_SK_NS1I_6fusion15FusionCallbacksIS1M_NS1S_17LinearCombinationISJ_fSJ_fLNS_15FloatRoundStyleE2EEES1O_S1R_JEEENS4_5SM1004TMEM4LOAD26SM100_TMEM_LOAD_32dp32b32xENS4_13SM90_TMA_LOADES1F_NS4_39AutoVectorizingCopyWithAssumedAlignmentILi128EEENS4_14SM90_TMA_STOREES1F_S24_S24_EEEvvEEEEvNT_6ParamsE,"ax",@progbits
	.align	128
.text._ZN7cutlass13device_kernelINS_4gemm6kernel13GemmUniversalIN4cute5tupleIJiiiiEEENS1_10collective13CollectiveMmaINS1_35MainloopSm100TmaUmmaWarpSpecializedILi36ELi2ELi4ENS5_IJNS4_1CILi2EEENSA_ILi1EEESC_EEEEENS5_IJNSA_ILi256EEENSA_ILi96EEENSA_ILi32EEEEEENS_12float_e4m3_tENS5_IJlSC_lEEESJ_SK_NS4_8TiledMMAINS4_8MMA_AtomIJNS4_10MMA_TraitsINS4_25SM100_MMA_F8F6F4_2x1SM_SSEJSJ_SJ_fSF_SG_NS4_17integral_constantINS4_4UMMA5MajorELSR_0EEESS_NSP_INSQ_7ScaleInELST_0EEESU_EEEEEENS4_6LayoutINS5_IJSC_SC_SC_EEENS5_IJNSA_ILi0EEESZ_SZ_EEEEENS5_IJNS4_10UnderscoreES12_S12_EEEEENS4_18SM100_TMA_2SM_LOADENS4_14ComposedLayoutINS4_7SwizzleILi1ELi4ELi3EEENS4_18smem_ptr_flag_bitsILi8EEENSX_INS5_IJNSA_ILi8EEESH_EEENS5_IJSH_SC_EEEEEEEvNS4_8identityES15_S1F_vS1G_EENS_8epilogue10collective18CollectiveEpilogueINS1I_23Sm100TmaWarpSpecializedILi1ELi1ELi96ELb0ELb0EEEJNS5_IJNSA_ILi128EEESG_SH_EEENS5_IJNSX_IS1N_SC_EENSX_ISG_SC_EEEEESJ_SK_SJ_SK_NS1I_6fusion15FusionCallbacksIS1M_NS1S_17LinearCombinationISJ_fSJ_fLNS_15FloatRoundStyleE2EEES1O_S1R_JEEENS4_5SM1004TMEM4LOAD26SM100_TMEM_LOAD_32dp32b32xENS4_13SM90_TMA_LOADES1F_NS4_39AutoVectorizingCopyWithAssumedAlignmentILi128EEENS4_14SM90_TMA_STOREES1F_S24_S24_EEEvvEEEEvNT_6ParamsE:
        .type           _ZN7cutlass13device_kernelINS_4gemm6kernel13GemmUniversalIN4cute5tupleIJiiiiEEENS1_10collective13CollectiveMmaINS1_35MainloopSm100TmaUmmaWarpSpecializedILi36ELi2ELi4ENS5_IJNS4_1CILi2EEENSA_ILi1EEESC_EEEEENS5_IJNSA_ILi256EEENSA_ILi96EEENSA_ILi32EEEEEENS_12float_e4m3_tENS5_IJlSC_lEEESJ_SK_NS4_8TiledMMAINS4_8MMA_AtomIJNS4_10MMA_TraitsINS4_25SM100_MMA_F8F6F4_2x1SM_SSEJSJ_SJ_fSF_SG_NS4_17integral_constantINS4_4UMMA5MajorELSR_0EEESS_NSP_INSQ_7ScaleInELST_0EEESU_EEEEEENS4_6LayoutINS5_IJSC_SC_SC_EEENS5_IJNSA_ILi0EEESZ_SZ_EEEEENS5_IJNS4_10UnderscoreES12_S12_EEEEENS4_18SM100_TMA_2SM_LOADENS4_14ComposedLayoutINS4_7SwizzleILi1ELi4ELi3EEENS4_18smem_ptr_flag_bitsILi8EEENSX_INS5_IJNSA_ILi8EEESH_EEENS5_IJSH_SC_EEEEEEEvNS4_8identityES15_S1F_vS1G_EENS_8epilogue10collective18CollectiveEpilogueINS1I_23Sm100TmaWarpSpecializedILi1ELi1ELi96ELb0ELb0EEEJNS5_IJNSA_ILi128EEESG_SH_EEENS5_IJNSX_IS1N_SC_EENSX_ISG_SC_EEEEESJ_SK_SJ_SK_NS1I_6fusion15FusionCallbacksIS1M_NS1S_17LinearCombinationISJ_fSJ_fLNS_15FloatRoundStyleE2EEES1O_S1R_JEEENS4_5SM1004TMEM4LOAD26SM100_TMEM_LOAD_32dp32b32xENS4_13SM90_TMA_LOADES1F_NS4_39AutoVectorizingCopyWithAssumedAlignmentILi128EEENS4_14SM90_TMA_STOREES1F_S24_S24_EEEvvEEEEvNT_6ParamsE,@function
        .size           _ZN7cutlass13device_kernelINS_4gemm6kernel13GemmUniversalIN4cute5tupleIJiiiiEEENS1_10collective13CollectiveMmaINS1_35MainloopSm100TmaUmmaWarpSpecializedILi36ELi2ELi4ENS5_IJNS4_1CILi2EEENSA_ILi1EEESC_EEEEENS5_IJNSA_ILi256EEENSA_ILi96EEENSA_ILi32EEEEEENS_12float_e4m3_tENS5_IJlSC_lEEESJ_SK_NS4_8TiledMMAINS4_8MMA_AtomIJNS4_10MMA_TraitsINS4_25SM100_MMA_F8F6F4_2x1SM_SSEJSJ_SJ_fSF_SG_NS4_17integral_constantINS4_4UMMA5MajorELSR_0EEESS_NSP_INSQ_7ScaleInELST_0EEESU_EEEEEENS4_6LayoutINS5_IJSC_SC_SC_EEENS5_IJNSA_ILi0EEESZ_SZ_EEEEENS5_IJNS4_10UnderscoreES12_S12_EEEEENS4_18SM100_TMA_2SM_LOADENS4_14ComposedLayoutINS4_7SwizzleILi1ELi4ELi3EEENS4_18smem_ptr_flag_bitsILi8EEENSX_INS5_IJNSA_ILi8EEESH_EEENS5_IJSH_SC_EEEEEEEvNS4_8identityES15_S1F_vS1G_EENS_8epilogue10collective18CollectiveEpilogueINS1I_23Sm100TmaWarpSpecializedILi1ELi1ELi96ELb0ELb0EEEJNS5_IJNSA_ILi128EEESG_SH_EEENS5_IJNSX_IS1N_SC_EENSX_ISG_SC_EEEEESJ_SK_SJ_SK_NS1I_6fusion15FusionCallbacksIS1M_NS1S_17LinearCombinationISJ_fSJ_fLNS_15FloatRoundStyleE2EEES1O_S1R_JEEENS4_5SM1004TMEM4LOAD26SM100_TMEM_LOAD_32dp32b32xENS4_13SM90_TMA_LOADES1F_NS4_39AutoVectorizingCopyWithAssumedAlignmentILi128EEENS4_14SM90_TMA_STOREES1F_S24_S24_EEEvvEEEEvNT_6ParamsE,(.L_x_248 - _ZN7cutlass13device_kernelINS_4gemm6kernel13GemmUniversalIN4cute5tupleIJiiiiEEENS1_10collective13CollectiveMmaINS1_35MainloopSm100TmaUmmaWarpSpecializedILi36ELi2ELi4ENS5_IJNS4_1CILi2EEENSA_ILi1EEESC_EEEEENS5_IJNSA_ILi256EEENSA_ILi96EEENSA_ILi32EEEEEENS_12float_e4m3_tENS5_IJlSC_lEEESJ_SK_NS4_8TiledMMAINS4_8MMA_AtomIJNS4_10MMA_TraitsINS4_25SM100_MMA_F8F6F4_2x1SM_SSEJSJ_SJ_fSF_SG_NS4_17integral_constantINS4_4UMMA5MajorELSR_0EEESS_NSP_INSQ_7ScaleInELST_0EEESU_EEEEEENS4_6LayoutINS5_IJSC_SC_SC_EEENS5_IJNSA_ILi0EEESZ_SZ_EEEEENS5_IJNS4_10UnderscoreES12_S12_EEEEENS4_18SM100_TMA_2SM_LOADENS4_14ComposedLayoutINS4_7SwizzleILi1ELi4ELi3EEENS4_18smem_ptr_flag_bitsILi8EEENSX_INS5_IJNSA_ILi8EEESH_EEENS5_IJSH_SC_EEEEEEEvNS4_8identityES15_S1F_vS1G_EENS_8epilogue10collective18CollectiveEpilogueINS1I_23Sm100TmaWarpSpecializedILi1ELi1ELi96ELb0ELb0EEEJNS5_IJNSA_ILi128EEESG_SH_EEENS5_IJNSX_IS1N_SC_EENSX_ISG_SC_EEEEESJ_SK_SJ_SK_NS1I_6fusion15FusionCallbacksIS1M_NS1S_17LinearCombinationISJ_fSJ_fLNS_15FloatRoundStyleE2EEES1O_S1R_JEEENS4_5SM1004TMEM4LOAD26SM100_TMEM_LOAD_32dp32b32xENS4_13SM90_TMA_LOADES1F_NS4_39AutoVectorizingCopyWithAssumedAlignmentILi128EEENS4_14SM90_TMA_STOREES1F_S24_S24_EEEvvEEEEvNT_6ParamsE)
        .other          _ZN7cutlass13device_kernelINS_4gemm6kernel13GemmUniversalIN4cute5tupleIJiiiiEEENS1_10collective13CollectiveMmaINS1_35MainloopSm100TmaUmmaWarpSpecializedILi36ELi2ELi4ENS5_IJNS4_1CILi2EEENSA_ILi1EEESC_EEEEENS5_IJNSA_ILi256EEENSA_ILi96EEENSA_ILi32EEEEEENS_12float_e4m3_tENS5_IJlSC_lEEESJ_SK_NS4_8TiledMMAINS4_8MMA_AtomIJNS4_10MMA_TraitsINS4_25SM100_MMA_F8F6F4_2x1SM_SSEJSJ_SJ_fSF_SG_NS4_17integral_constantINS4_4UMMA5MajorELSR_0EEESS_NSP_INSQ_7ScaleInELST_0EEESU_EEEEEENS4_6LayoutINS5_IJSC_SC_SC_EEENS5_IJNSA_ILi0EEESZ_SZ_EEEEENS5_IJNS4_10UnderscoreES12_S12_EEEEENS4_18SM100_TMA_2SM_LOADENS4_14ComposedLayoutINS4_7SwizzleILi1ELi4ELi3EEENS4_18smem_ptr_flag_bitsILi8EEENSX_INS5_IJNSA_ILi8EEESH_EEENS5_IJSH_SC_EEEEEEEvNS4_8identityES15_S1F_vS1G_EENS_8epilogue10collective18CollectiveEpilogueINS1I_23Sm100TmaWarpSpecializedILi1ELi1ELi96ELb0ELb0EEEJNS5_IJNSA_ILi128EEESG_SH_EEENS5_IJNSX_IS1N_SC_EENSX_ISG_SC_EEEEESJ_SK_SJ_SK_NS1I_6fusion15FusionCallbacksIS1M_NS1S_17LinearCombinationISJ_fSJ_fLNS_15FloatRoundStyleE2EEES1O_S1R_JEEENS4_5SM1004TMEM4LOAD26SM100_TMEM_LOAD_32dp32b32xENS4_13SM90_TMA_LOADES1F_NS4_39AutoVectorizingCopyWithAssumedAlignmentILi128EEENS4_14SM90_TMA_STOREES1F_S24_S24_EEEvvEEEEvNT_6ParamsE,@"STO_CUDA_ENTRY STV_DEFAULT"
_ZN7cutlass13device_kernelINS_4gemm6kernel13GemmUniversalIN4cute5tupleIJiiiiEEENS1_10collective13CollectiveMmaINS1_35MainloopSm100TmaUmmaWarpSpecializedILi36ELi2ELi4ENS5_IJNS4_1CILi2EEENSA_ILi1EEESC_EEEEENS5_IJNSA_ILi256EEENSA_ILi96EEENSA_ILi32EEEEEENS_12float_e4m3_tENS5_IJlSC_lEEESJ_SK_NS4_8TiledMMAINS4_8MMA_AtomIJNS4_10MMA_TraitsINS4_25SM100_MMA_F8F6F4_2x1SM_SSEJSJ_SJ_fSF_SG_NS4_17integral_constantINS4_4UMMA5MajorELSR_0EEESS_NSP_INSQ_7ScaleInELST_0EEESU_EEEEEENS4_6LayoutINS5_IJSC_SC_SC_EEENS5_IJNSA_ILi0EEESZ_SZ_EEEEENS5_IJNS4_10UnderscoreES12_S12_EEEEENS4_18SM100_TMA_2SM_LOADENS4_14ComposedLayoutINS4_7SwizzleILi1ELi4ELi3EEENS4_18smem_ptr_flag_bitsILi8EEENSX_INS5_IJNSA_ILi8EEESH_EEENS5_IJSH_SC_EEEEEEEvNS4_8identityES15_S1F_vS1G_EENS_8epilogue10collective18CollectiveEpilogueINS1I_23Sm100TmaWarpSpecializedILi1ELi1ELi96ELb0ELb0EEEJNS5_IJNSA_ILi128EEESG_SH_EEENS5_IJNSX_IS1N_SC_EENSX_ISG_SC_EEEEESJ_SK_SJ_SK_NS1I_6fusion15FusionCallbacksIS1M_NS1S_17LinearCombinationISJ_fSJ_fLNS_15FloatRoundStyleE2EEES1O_S1R_JEEENS4_5SM1004TMEM4LOAD26SM100_TMEM_LOAD_32dp32b32xENS4_13SM90_TMA_LOADES1F_NS4_39AutoVectorizingCopyWithAssumedAlignmentILi128EEENS4_14SM90_TMA_STOREES1F_S24_S24_EEEvvEEEEvNT_6ParamsE:
[----:B------:R-:W1:Y:S01]  /*0000*/  LDC R1, c[0x0][0x37c] ;  /* 0x0000df00ff017b82 */ /* 0x000e620000000800 */
[----:B------:R-:W2:Y:S01]  /*0010*/  S2R R223, SR_TID.X ;  /* 0x0000000000df7919 */ /* 0x000ea20000002100 */
[----:B------:R-:W3:Y:S06]  /*0020*/  LDCU.64 UR4, c[0x0][0x890] ;  /* 0x00011200ff0477ac */ /* 0x000eec0008000a00 */
[----:B------:R-:W4:Y:S01]  /*0030*/  S2UR UR37, SR_CgaCtaId ;  /* 0x00000000002579c3 */ /* 0x000f220000008800 */
[----:B------:R-:W-:Y:S02]  /*0040*/  PRMT R216, RZ, 0x7610, R216 ;  /* 0x00007610ffd87816 */ /* 0x000fe400000000d8 */
[----:B------:R-:W-:Y:S01]  /*0050*/  ELECT P1, URZ, PT ;  /* 0x0000000000ff782f */ /* 0x000fe20003820000 */
[----:B------:R-:W1:Y:S01]  /*0060*/  LDCU.64 UR40, c[0x0][0x358] ;  /* 0x00006b00ff2877ac */ /* 0x000e620008000a00 */
[----:B---3--:R-:W-:-:S04]  /*0070*/  UISETP.NE.U32.AND UP0, UPT, UR4, URZ, UPT ;  /* 0x000000ff0400728c */ /* 0x008fc8000bf05070 */
[----:B------:R-:W-:Y:S02]  /*0080*/  UISETP.NE.AND.EX UP0, UPT, UR5, URZ, UPT, UP0 ;  /* 0x000000ff0500728c */ /* 0x000fe4000bf05300 */
[----:B----4-:R-:W-:Y:S02]  /*0090*/  ULOP3.LUT UR9, UR37, 0x1, URZ, 0xc0, !UPT ;  /* 0x0000000125097892 */ /* 0x010fe4000f8ec0ff */
[----:B------:R-:W-:Y:S01]  /*00a0*/  ULOP3.LUT UR8, UR37, 0x1, URZ, 0x3c, !UPT ;  /* 0x0000000125087892 */ /* 0x000fe2000f8e3cff */
[----:B--2---:R-:W-:-:S05]  /*00b0*/  SHF.R.U32.HI R225, RZ, 0x5, R223 ;  /* 0x00000005ffe17819 */ /* 0x004fca00000116df */
[----:B------:R-:W2:Y:S02]  /*00c0*/  SHFL.IDX PT, R0, R225, RZ, 0x1f ;  /* 0x00001fffe1007589 */ /* 0x000ea400000e0000 */
[----:B--2---:R-:W-:Y:S01]  /*00d0*/  R2UR UR10, R0 ;  /* 0x00000000000a72ca */ /* 0x004fe200000e0000 */
[----:B-1----:R-:W-:-:S14]  /*00e0*/  BRA.U UP0, `(.L_x_0) ;  /* 0x00000001002c7547 */ /* 0x002fdc000b800000 */
[----:B------:R-:W1:Y:S02]  /*00f0*/  LDCU.64 UR6, c[0x0][0x888] ;  /* 0x00011100ff0677ac */ /* 0x000e640008000a00 */
[----:B-1----:R-:W-:-:S04]  /*0100*/  UISETP.NE.U32.AND UP0, UPT, UR6, URZ, UPT ;  /* 0x000000ff0600728c */ /* 0x002fc8000bf05070 */
[----:B------:R-:W-:-:S09]  /*0110*/  UISETP.NE.AND.EX UP0, UPT, UR7, URZ, UPT, UP0 ;  /* 0x000000ff0700728c */ /* 0x000fd2000bf05300 */
[----:B------:R-:W-:Y:S05]  /*0120*/  BRA.U !UP0, `(.L_x_1) ;  /* 0x0000000108107547 */ /* 0x000fea000b800000 */
[----:B------:R-:W1:Y:S02]  /*0130*/  LDC.64 R2, c[0x0][0x888] ;  /* 0x00022200ff027b82 */ /* 0x000e640000000a00 */
[----:B-1----:R1:W5:Y:S01]  /*0140*/  LDG.E R111, desc[UR40][R2.64] ;  /* 0x00000028026f7981 */ /* 0x002362000c1e1900 */
[----:B------:R-:W-:Y:S01]  /*0150*/  HFMA2 R216, -RZ, RZ, 0, 5.9604644775390625e-08 ;  /* 0x00000001ffd87431 */ /* 0x000fe200000001ff */
[----:B------:R-:W-:Y:S05]  /*0160*/  BRA `(.L_x_0) ;  /* 0x00000000000c7947 */ /* 0x000fea0003800000 */
.L_x_1:
[----:B------:R-:W1:Y:S01]  /*0170*/  LDCU UR6, c[0x0][0x880] ;  /* 0x00011000ff0677ac */ /* 0x000e620008000800 */
[----:B------:R-:W-:Y:S01]  /*0180*/  HFMA2 R216, -RZ, RZ, 0, 5.9604644775390625e-08 ;  /* 0x00000001ffd87431 */ /* 0x000fe200000001ff */
[----:B-1----:R-:W-:-:S07]  /*0190*/  MOV R111, UR6 ;  /* 0x00000006006f7c02 */ /* 0x002fce0008000f00 */
.L_x_0:
[----:B------:R-:W2:Y:S02]  /*01a0*/  LDCU.64 UR6, c[0x0][0x8b0] ;  /* 0x00011600ff0677ac */ /* 0x000ea40008000a00 */
[----:B--2---:R-:W-:-:S04]  /*01b0*/  UISETP.NE.U32.AND UP0, UPT, UR6, URZ, UPT ;  /* 0x000000ff0600728c */ /* 0x004fc8000bf05070 */
[----:B------:R-:W-:-:S09]  /*01c0*/  UISETP.NE.AND.EX UP0, UPT, UR7, URZ, UPT, UP0 ;  /* 0x000000ff0700728c */ /* 0x000fd2000bf05300 */
[----:B------:R-:W-:Y:S05]  /*01d0*/  BRA.U UP0, `(.L_x_2) ;  /* 0x0000000100247547 */ /* 0x000fea000b800000 */
[----:B------:R-:W2:Y:S02]  /*01e0*/  LDCU.64 UR6, c[0x0][0x8a8] ;  /* 0x00011500ff0677ac */ /* 0x000ea40008000a00 */
[----:B--2---:R-:W-:-:S04]  /*01f0*/  UISETP.NE.U32.AND UP0, UPT, UR6, URZ, UPT ;  /* 0x000000ff0600728c */ /* 0x004fc8000bf05070 */
[----:B------:R-:W-:-:S09]  /*0200*/  UISETP.NE.AND.EX UP0, UPT, UR7, URZ, UPT, UP0 ;  /* 0x000000ff0700728c */ /* 0x000fd2000bf05300 */
[----:B------:R-:W-:Y:S05]  /*0210*/  BRA.U !UP0, `(.L_x_3) ;  /* 0x00000001080c7547 */ /* 0x000fea000b800000 */
[----:B------:R-:W2:Y:S02]  /*0220*/  LDC.64 R106, c[0x0][0x8a8] ;  /* 0x00022a00ff6a7b82 */ /* 0x000ea40000000a00 */
[----:B--2---:R2:W5:Y:S01]  /*0230*/  LDG.E R106, desc[UR40][R106.64] ;  /* 0x000000286a6a7981 */ /* 0x004562000c1e1900 */
[----:B------:R-:W-:Y:S05]  /*0240*/  BRA `(.L_x_2) ;  /* 0x0000000000087947 */ /* 0x000fea0003800000 */
.L_x_3:
[----:B------:R-:W2:Y:S02]  /*0250*/  LDCU UR6, c[0x0][0x8a0] ;  /* 0x00011400ff0677ac */ /* 0x000ea40008000800 */
[----:B--2---:R-:W-:Y:S02]  /*0260*/  MOV R106, UR6 ;  /* 0x00000006006a7c02 */ /* 0x004fe40008000f00 */
.L_x_2:
[----:B------:R-:W-:Y:S01]  /*0270*/  IMAD.U32 R0, RZ, RZ, UR10 ;  /* 0x0000000aff007e24 */ /* 0x000fe2000f8e00ff */
[----:B------:R-:W-:Y:S04]  /*0280*/  BSSY.RECONVERGENT B0, `(.L_x_4) ;  /* 0x000000c000007945 */ /* 0x000fe80003800200 */
[C---:B------:R-:W-:Y:S02]  /*0290*/  ISETP.NE.OR P2, PT, R0.reuse, 0x1, !P1 ;  /* 0x000000010000780c */ /* 0x040fe40004f45670 */
[----:B------:R-:W-:-:S11]  /*02a0*/  ISETP.NE.OR P0, PT, R0, 0x3, !P1 ;  /* 0x000000030000780c */ /* 0x000fd60004f05670 */
[----:B------:R-:W-:Y:S05]  /*02b0*/  @P2 BRA `(.L_x_5) ;  /* 0x0000000000202947 */ /* 0x000fea0003800000 */
[----:B------:R-:W3:Y:S02]  /*02c0*/  LDCU.64 UR6, c[0x0][0x348] ;  /* 0x00006900ff0677ac */ /* 0x000ee40008000a00 */
[----:B---3--:R-:W-:Y:S02]  /*02d0*/  UIADD3 UR12, UP1, UPT, UR6, 0x80, URZ ;  /* 0x00000080060c7890 */ /* 0x008fe4000ff3e0ff */
[----:B------:R-:W-:Y:S02]  /*02e0*/  UIADD3 UR6, UP0, UPT, UR6, 0x180, URZ ;  /* 0x0000018006067890 */ /* 0x000fe4000ff1e0ff */
[----:B------:R-:W-:Y:S02]  /*02f0*/  UIADD3.X UR13, UPT, UPT, URZ, UR7, URZ, UP1, !UPT ;  /* 0x00000007ff0d7290 */ /* 0x000fe40008ffe4ff */
[----:B------:R-:W-:-:S07]  /*0300*/  UIADD3.X UR7, UPT, UPT, URZ, UR7, URZ, UP0, !UPT ;  /* 0x00000007ff077290 */ /* 0x000fce00087fe4ff */
[----:B------:R3:W-:Y:S02]  /*0310*/  UTMACCTL.PF [UR12] ;  /* 0x000000000c0079b9 */ /* 0x0007e40008040000 */
[----:B------:R3:W-:Y:S02]  /*0320*/  UTMACCTL.PF [UR6] ;  /* 0x00000000060079b9 */ /* 0x0007e40008040000 */
[----:B---3--:R-:W-:Y:S01]  /*0330*/  NOP ;  /* 0x0000000000007918 */ /* 0x008fe20000000000 */
.L_x_5:
[----:B------:R-:W-:Y:S05]  /*0340*/  BSYNC.RECONVERGENT B0 ;  /* 0x0000000000007941 */ /* 0x000fea0003800200 */
.L_x_4:
[----:B------:R-:W-:Y:S04]  /*0350*/  BSSY.RECONVERGENT B0, `(.L_x_6) ;  /* 0x000000a000007945 */ /* 0x000fe80003800200 */
        /* <DEDUP_REMOVED lines=9> */
.L_x_7:
[----:B------:R-:W-:Y:S05]  /*03f0*/  BSYNC.RECONVERGENT B0 ;  /* 0x0000000000007941 */ /* 0x000fea0003800200 */
.L_x_6:
[----:B------:R-:W3:Y:S01]  /*0400*/  LDCU.64 UR6, c[0x0][0x888] ;  /* 0x00011100ff0677ac */ /* 0x000ee20008000a00 */
[----:B------:R-:W-:Y:S02]  /*0410*/  UISETP.EQ.U32.AND UP1, UPT, UR4, URZ, UPT ;  /* 0x000000ff0400728c */ /* 0x000fe4000bf22070 */
[----:B------:R-:W-:Y:S02]  /*0420*/  UPLOP3.LUT UP5, UPT, UPT, UPT, UPT, 0x80, 0x8 ;  /* 0x000000000008789c */ /* 0x000fe40003faf070 */
[----:B---3--:R-:W-:-:S04]  /*0430*/  UISETP.NE.U32.AND UP0, UPT, UR6, URZ, UPT ;  /* 0x000000ff0600728c */ /* 0x008fc8000bf05070 */
[----:B------:R-:W-:-:S04]  /*0440*/  UISETP.NE.AND.EX UP0, UPT, UR7, URZ, UPT, UP0 ;  /* 0x000000ff0700728c */ /* 0x000fc8000bf05300 */
[----:B------:R-:W-:-:S04]  /*0450*/  UISETP.EQ.OR.EX UP2, UPT, UR5, URZ, !UP0, UP1 ;  /* 0x000000ff0500728c */ /* 0x000fc8000c742710 */
[----:B------:R-:W-:-:S05]  /*0460*/  UP2UR UR44, UPR, URZ, 0x4 ;  /* 0x00000004ff2c7883 */ /* 0x000fca0008000000 */
[----:B------:R-:W-:Y:S07]  /*0470*/  BRA.U !UP2, `(.L_x_8) ;  /* 0x000000010a207547 */ /* 0x000fee000b800000 */
[----:B------:R-:W-:Y:S01]  /*0480*/  UISETP.NE.U32.AND UP2, UPT, UR4, URZ, UPT ;  /* 0x000000ff0400728c */ /* 0x000fe2000bf45070 */
[----:B-----5:R-:W-:Y:S01]  /*0490*/  FSETP.NEU.AND P0, PT, R111, RZ, PT ;  /* 0x000000ff6f00720b */ /* 0x020fe20003f0d000 */
[----:B------:R-:W-:Y:S02]  /*04a0*/  USEL UR4, URZ, 0xffffffff, UP0 ;  /* 0xffffffffff047887 */ /* 0x000fe40008000000 */
[----:B------:R-:W-:-:S10]  /*04b0*/  UISETP.NE.AND.EX UP2, UPT, UR5, URZ, UPT, UP2 ;  /* 0x000000ff0500728c */ /* 0x000fd4000bf45320 */
[----:B------:R-:W-:Y:S01]  /*04c0*/  VOTEU.ANY UP1, P0 ;  /* 0x0000000000ff7886 */ /* 0x000fe20000020100 */
[----:B------:R-:W-:-:S04]  /*04d0*/  @!UP2 USEL UR4, URZ, 0xffffffff, UP1 ;  /* 0xffffffffff04a887 */ /* 0x000fc80008800000 */
[----:B------:R-:W-:-:S04]  /*04e0*/  ULOP3.LUT UR4, UR4, 0x1, URZ, 0xc0, !UPT ;  /* 0x0000000104047892 */ /* 0x000fc8000f8ec0ff */
[----:B------:R-:W-:-:S11]  /*04f0*/  UISETP.NE.U32.AND UP5, UPT, UR4, 0x1, UPT ;  /* 0x000000010400788c */ /* 0x000fd6000bfa5070 */
.L_x_8:
[----:B------:R-:W3:Y:S01]  /*0500*/  SHFL.IDX PT, R0, R225, RZ, 0x1f ;  /* 0x00001fffe1007589 */ /* 0x000ee200000e0000 */
[----:B------:R-:W-:-:S04]  /*0510*/  UISETP.NE.AND UP1, UPT, UR10, 0x2, UPT ;  /* 0x000000020a00788c */ /* 0x000fc8000bf25270 */
[----:B------:R-:W-:Y:S02]  /*0520*/  UISETP.EQ.AND UP2, UPT, UR9, URZ, !UP1 ;  /* 0x000000ff0900728c */ /* 0x000fe4000cf42270 */
[----:B------:R-:W-:-:S04]  /*0530*/  USEL UR14, URZ, 0x1, UP1 ;  /* 0x00000001ff0e7887 */ /* 0x000fc80008800000 */
[----:B------:R-:W-:Y:S02]  /*0540*/  PLOP3.LUT P5, PT, P1, PT, UP2, 0x80, 0x8 ;  /* 0x000000000008781c */ /* 0x000fe40000faf028 */
[----:B---3--:R-:W-:-:S13]  /*0550*/  ISETP.NE.AND P0, PT, R0, RZ, PT ;  /* 0x000000ff0000720c */ /* 0x008fda0003f05270 */
[----:B------:R-:W-:Y:S05]  /*0560*/  @P0 BRA `(.L_x_9) ;  /* 0x0000000400500947 */ /* 0x000fea0003800000 */
[----:B------:R-:W-:Y:S01]  /*0570*/  ELECT P0, URZ, PT ;  /* 0x0000000000ff782f */ /* 0x000fe20003800000 */
[----:B------:R-:W-:-:S12]  /*0580*/  BSSY.RECONVERGENT B0, `(.L_x_9) ;  /* 0x0000052000007945 */ /* 0x000fd80003800200 */
[----:B------:R-:W-:Y:S05]  /*0590*/  @!P0 BRA `(.L_x_10) ;  /* 0x0000000400408947 */ /* 0x000fea0003800000 */
[----:B------:R-:W-:Y:S01]  /*05a0*/  UMOV UR5, 0x400 ;  /* 0x0000040000057882 */ /* 0x000fe20000000000 */
[----:B------:R-:W-:Y:S01]  /*05b0*/  UMOV UR4, 0x1 ;  /* 0x0000000100047882 */ /* 0x000fe20000000000 */
[----:B------:R-:W-:Y:S02]  /*05c0*/  ULEA UR5, UR37, UR5, 0x18 ;  /* 0x0000000525057291 */ /* 0x000fe4000f8ec0ff */
[----:B------:R-:W-:-:S04]  /*05d0*/  UIADD3 UR6, UPT, UPT, -UR4, 0x100000, URZ ;  /* 0x0010000004067890 */ /* 0x000fc8000fffe1ff */
[----:B------:R-:W-:Y:S02]  /*05e0*/  USHF.L.U32 UR7, UR6, 0xb, URZ ;  /* 0x0000000b06077899 */ /* 0x000fe400080006ff */
[----:B------:R-:W-:Y:S01]  /*05f0*/  USHF.L.U32 UR6, UR6, 0x1, URZ ;  /* 0x0000000106067899 */ /* 0x000fe200080006ff */
[----:B------:R-:W3:Y:S11]  /*0600*/  FENCE.VIEW.ASYNC.S ;  /* 0x00000000000073c6 */ /* 0x000ef60000000000 */
[----:B---3--:R3:W4:Y:S01]  /*0610*/  SYNCS.EXCH.64 URZ, [UR5], UR6 ;  /* 0x0000000605ff75b2 */ /* 0x0087220008000100 */
[----:B------:R3:W1:Y:S01]  /*0620*/  SYNCS.EXCH.64 URZ, [UR5+0x120], UR6 ;  /* 0x0001200605ff75b2 */ /* 0x0006620008000100 */
        /* <DEDUP_REMOVED lines=69> */
[----:B------:R3:W1:Y:S02]  /*0a80*/  SYNCS.EXCH.64 URZ, [UR5+0x238], UR6 ;  /* 0x0002380605ff75b2 */ /* 0x0006640008000100 */
[----:B---34-:R-:W-:Y:S01]  /*0a90*/  NOP ;  /* 0x0000000000007918 */ /* 0x018fe20000000000 */
.L_x_10:
[----:B------:R-:W-:Y:S05]  /*0aa0*/  BSYNC.RECONVERGENT B0 ;  /* 0x0000000000007941 */ /* 0x000fea0003800200 */
.L_x_9:
[----:B------:R-:W3:Y:S01]  /*0ab0*/  SHFL.IDX PT, R0, R225, RZ, 0x1f ;  /* 0x00001fffe1007589 */ /* 0x000ee200000e0000 */
[----:B------:R-:W-:Y:S01]  /*0ac0*/  NOP ;  /* 0x0000000000007918 */ /* 0x000fe20000000000 */
[----:B---3--:R-:W-:-:S13]  /*0ad0*/  ISETP.NE.AND P0, PT, R0, 0x1, PT ;  /* 0x000000010000780c */ /* 0x008fda0003f05270 */
[----:B------:R-:W-:Y:S05]  /*0ae0*/  @P0 BRA `(.L_x_11) ;  /* 0x00000000003c0947 */ /* 0x000fea0003800000 */
[----:B------:R-:W-:Y:S01]  /*0af0*/  UMOV UR6, 0x400 ;  /* 0x0000040000067882 */ /* 0x000fe20000000000 */
[----:B------:R-:W-:Y:S01]  /*0b00*/  UMOV UR5, 0x20 ;  /* 0x0000002000057882 */ /* 0x000fe20000000000 */
[----:B------:R-:W-:Y:S01]  /*0b10*/  UMOV UR4, 0x80 ;  /* 0x0000008000047882 */ /* 0x000fe20000000000 */
[----:B------:R-:W-:Y:S02]  /*0b20*/  ULEA UR6, UR37, UR6, 0x18 ;  /* 0x0000000625067291 */ /* 0x000fe4000f8ec0ff */
[----:B------:R-:W-:-:S04]  /*0b30*/  UIADD3 UR12, UPT, UPT, -UR5, 0x100000, URZ ;  /* 0x00100000050c7890 */ /* 0x000fc8000fffe1ff */
[----:B------:R-:W-:Y:S02]  /*0b40*/  USHF.L.U32 UR13, UR12, 0xb, URZ ;  /* 0x0000000b0c0d7899 */ /* 0x000fe400080006ff */
[----:B------:R-:W-:Y:S02]  /*0b50*/  USHF.L.U32 UR12, UR12, 0x1, URZ ;  /* 0x000000010c0c7899 */ /* 0x000fe400080006ff */
[----:B------:R-:W-:-:S04]  /*0b60*/  UIADD3 UR4, UPT, UPT, -UR4, 0x100000, URZ ;  /* 0x0010000004047890 */ /* 0x000fc8000fffe1ff */
[----:B------:R-:W-:Y:S02]  /*0b70*/  USHF.L.U32 UR5, UR4, 0xb, URZ ;  /* 0x0000000b04057899 */ /* 0x000fe400080006ff */
[----:B------:R-:W-:Y:S01]  /*0b80*/  USHF.L.U32 UR4, UR4, 0x1, URZ ;  /* 0x0000000104047899 */ /* 0x000fe200080006ff */
[----:B------:R-:W-:Y:S01]  /*0b90*/  ELECT P0, URZ, PT ;  /* 0x0000000000ff782f */ /* 0x000fe20003800000 */
[----:B------:R-:W3:Y:S02]  /*0ba0*/  FENCE.VIEW.ASYNC.S ;  /* 0x00000000000073c6 */ /* 0x000ee40000000000 */
[----:B---3--:R3:W4:Y:S08]  /*0bb0*/  SYNCS.EXCH.64 URZ, [UR6+0x240], UR12 ;  /* 0x0002400c06ff75b2 */ /* 0x0087300008000100 */
[----:B------:R3:W1:Y:S01]  /*0bc0*/  SYNCS.EXCH.64 URZ, [UR6+0x248], UR4 ;  /* 0x0002480406ff75b2 */ /* 0x0006620008000100 */
[----:B------:R-:W-:Y:S01]  /*0bd0*/  NOP ;  /* 0x0000000000007918 */ /* 0x000fe20000000000 */
.L_x_11:
[----:B------:R-:W2:Y:S01]  /*0be0*/  SHFL.IDX PT, R0, R225, RZ, 0x1f ;  /* 0x00001fffe1007589 */ /* 0x000ea200000e0000 */
[----:B------:R-:W-:Y:S01]  /*0bf0*/  NOP ;  /* 0x0000000000007918 */ /* 0x000fe20000000000 */
[----:B--2---:R-:W-:-:S13]  /*0c00*/  ISETP.NE.AND P0, PT, R0, 0x3, PT ;  /* 0x000000030000780c */ /* 0x004fda0003f05270 */
[----:B------:R-:W-:Y:S05]  /*0c10*/  @P0 BRA `(.L_x_12) ;  /* 0x00000000002c0947 */ /* 0x000fea0003800000 */
[----:B---3--:R-:W-:Y:S01]  /*0c20*/  UMOV UR5, 0x400 ;  /* 0x0000040000057882 */ /* 0x008fe20000000000 */
[----:B------:R-:W-:Y:S01]  /*0c30*/  UMOV UR4, 0x20 ;  /* 0x0000002000047882 */ /* 0x000fe20000000000 */
[----:B------:R-:W-:Y:S02]  /*0c40*/  ULEA UR5, UR37, UR5, 0x18 ;  /* 0x0000000525057291 */ /* 0x000fe4000f8ec0ff */
[----:B------:R-:W-:-:S04]  /*0c50*/  UIADD3 UR6, UPT, UPT, -UR4, 0x100000, URZ ;  /* 0x0010000004067890 */ /* 0x000fc8000fffe1ff */
[----:B------:R-:W-:Y:S02]  /*0c60*/  USHF.L.U32 UR7, UR6, 0xb, URZ ;  /* 0x0000000b06077899 */ /* 0x000fe400080006ff */
[----:B------:R-:W-:Y:S01]  /*0c70*/  USHF.L.U32 UR6, UR6, 0x1, URZ ;  /* 0x0000000106067899 */ /* 0x000fe200080006ff */
[----:B------:R-:W-:Y:S01]  /*0c80*/  ELECT P0, URZ, PT ;  /* 0x0000000000ff782f */ /* 0x000fe20003800000 */
[----:B------:R-:W2:Y:S10]  /*0c90*/  FENCE.VIEW.ASYNC.S ;  /* 0x00000000000073c6 */ /* 0x000eb40000000000 */
[----:B--2---:R2:W3:Y:S01]  /*0ca0*/  SYNCS.EXCH.64 URZ, [UR5+0x250], UR6 ;  /* 0x0002500605ff75b2 */ /* 0x0044e20008000100 */
[----:B------:R2:W1:Y:S01]  /*0cb0*/  SYNCS.EXCH.64 URZ, [UR5+0x258], UR6 ;  /* 0x0002580605ff75b2 */ /* 0x0004620008000100 */
[----:B------:R-:W-:Y:S01]  /*0cc0*/  NOP ;  /* 0x0000000000007918 */ /* 0x000fe20000000000 */
.L_x_12:
[----:B------:R-:W4:Y:S01]  /*0cd0*/  SHFL.IDX PT, R0, R225, RZ, 0x1f ;  /* 0x00001fffe1007589 */ /* 0x000f2200000e0000 */
[----:B------:R-:W-:Y:S01]  /*0ce0*/  NOP ;  /* 0x0000000000007918 */ /* 0x000fe20000000000 */
[----:B----4-:R-:W-:-:S13]  /*0cf0*/  ISETP.NE.AND P0, PT, R0, 0x4, PT ;  /* 0x000000040000780c */ /* 0x010fda0003f05270 */
[----:B------:R-:W-:Y:S05]  /*0d00*/  @P0 BRA `(.L_x_13) ;  /* 0x0000000000480947 */ /* 0x000fea0003800000 */
[----:B--23--:R-:W-:Y:S01]  /*0d10*/  UMOV UR6, 0x1e0 ;  /* 0x000001e000067882 */ /* 0x00cfe20000000000 */
[----:B------:R-:W-:Y:S01]  /*0d20*/  UMOV UR5, 0x400 ;  /* 0x0000040000057882 */ /* 0x000fe20000000000 */
[----:B------:R-:W-:Y:S01]  /*0d30*/  USEL UR6, UR6, 0x1a0, UP5 ;  /* 0x000001a006067887 */ /* 0x000fe2000a800000 */
        /* <DEDUP_REMOVED lines=9> */
[----:B------:R-:W2:Y:S02]  /*0dd0*/  FENCE.VIEW.ASYNC.S ;  /* 0x00000000000073c6 */ /* 0x000ea40000000000 */
[----:B--2---:R4:W2:Y:S08]  /*0de0*/  SYNCS.EXCH.64 URZ, [UR5+0x260], UR12 ;  /* 0x0002600c05ff75b2 */ /* 0x0048b00008000100 */
[----:B------:R4:W3:Y:S01]  /*0df0*/  SYNCS.EXCH.64 URZ, [UR5+0x270], UR6 ;  /* 0x0002700605ff75b2 */ /* 0x0008e20008000100 */
[----:B------:R4:W1:Y:S01]  /*0e00*/  SYNCS.EXCH.64 URZ, [UR5+0x268], UR12 ;  /* 0x0002680c05ff75b2 */ /* 0x0008620008000100 */
[----:B------:R4:W1:Y:S02]  /*0e10*/  SYNCS.EXCH.64 URZ, [UR5+0x278], UR6 ;  /* 0x0002780605ff75b2 */ /* 0x0008640008000100 */
[----:B----4-:R-:W-:Y:S01]  /*0e20*/  NOP ;  /* 0x0000000000007918 */ /* 0x010fe20000000000 */
.L_x_13:
[----:B------:R-:W4:Y:S01]  /*0e30*/  SHFL.IDX PT, R0, R225, RZ, 0x1f ;  /* 0x00001fffe1007589 */ /* 0x000f2200000e0000 */
[----:B------:R-:W-:Y:S01]  /*0e40*/  NOP ;  /* 0x0000000000007918 */ /* 0x000fe20000000000 */
[----:B----4-:R-:W-:-:S13]  /*0e50*/  ISETP.NE.AND P0, PT, R0, 0x5, PT ;  /* 0x000000050000780c */ /* 0x010fda0003f05270 */
[----:B------:R-:W-:Y:S05]  /*0e60*/  @P0 BRA `(.L_x_14) ;  /* 0x0000000000540947 */ /* 0x000fea0003800000 */
[----:B--23--:R-:W-:Y:S01]  /*0e70*/  UMOV UR6, 0x400 ;  /* 0x0000040000067882 */ /* 0x00cfe20000000000 */
        /* <DEDUP_REMOVED lines=14> */
[----:B------:R4:W1:Y:S01]  /*0f60*/  SYNCS.EXCH.64 URZ, [UR6+0x2a8], UR4 ;  /* 0x0002a80406ff75b2 */ /* 0x0008620008000100 */
[----:B------:R4:W1:Y:S01]  /*0f70*/  SYNCS.EXCH.64 URZ, [UR6+0x290], UR12 ;  /* 0x0002900c06ff75b2 */ /* 0x0008620008000100 */
[----:B------:R4:W1:Y:S01]  /*0f80*/  SYNCS.EXCH.64 URZ, [UR6+0x2b0], UR4 ;  /* 0x0002b00406ff75b2 */ /* 0x0008620008000100 */
[----:B------:R4:W1:Y:S01]  /*0f90*/  SYNCS.EXCH.64 URZ, [UR6+0x298], UR12 ;  /* 0x0002980c06ff75b2 */ /* 0x0008620008000100 */
[----:B------:R4:W1:Y:S02]  /*0fa0*/  SYNCS.EXCH.64 URZ, [UR6+0x2b8], UR4 ;  /* 0x0002b80406ff75b2 */ /* 0x0008640008000100 */
[----:B----4-:R-:W-:Y:S01]  /*0fb0*/  NOP ;  /* 0x0000000000007918 */ /* 0x010fe20000000000 */
.L_x_14:
[----:B------:R-:W4:Y:S01]  /*0fc0*/  SHFL.IDX PT, R0, R225, RZ, 0x1f ;  /* 0x00001fffe1007589 */ /* 0x000f2200000e0000 */
[----:B------:R-:W-:Y:S01]  /*0fd0*/  ISETP.NE.OR P1, PT, RZ, UR10, !P1 ;  /* 0x0000000aff007c0c */ /* 0x000fe2000cf25670 */
[----:B------:R-:W-:Y:S01]  /*0fe0*/  NOP ;  /* 0x0000000000007918 */ /* 0x000fe20000000000 */
[----:B----4-:R-:W-:-:S13]  /*0ff0*/  ISETP.NE.AND P0, PT, R0, 0x3, PT ;  /* 0x000000030000780c */ /* 0x010fda0003f05270 */
[----:B------:R-:W-:Y:S05]  /*1000*/  @P0 BRA `(.L_x_15) ;  /* 0x0000000000340947 */ /* 0x000fea0003800000 */
[----:B--23--:R-:W-:Y:S01]  /*1010*/  UMOV UR5, 0x400 ;  /* 0x0000040000057882 */ /* 0x00cfe20000000000 */
[----:B------:R-:W-:Y:S01]  /*1020*/  UMOV UR4, 0x20 ;  /* 0x0000002000047882 */ /* 0x000fe20000000000 */
[----:B------:R-:W-:Y:S02]  /*1030*/  ULEA UR5, UR37, UR5, 0x18 ;  /* 0x0000000525057291 */ /* 0x000fe4000f8ec0ff */
[----:B------:R-:W-:-:S04]  /*1040*/  UIADD3 UR6, UPT, UPT, -UR4, 0x100000, URZ ;  /* 0x0010000004067890 */ /* 0x000fc8000fffe1ff */
[----:B------:R-:W-:Y:S02]  /*1050*/  USHF.L.U32 UR7, UR6, 0xb, URZ ;  /* 0x0000000b06077899 */ /* 0x000fe400080006ff */
[----:B------:R-:W-:Y:S01]  /*1060*/  USHF.L.U32 UR6, UR6, 0x1, URZ ;  /* 0x0000000106067899 */ /* 0x000fe200080006ff */
[----:B------:R-:W-:Y:S01]  /*1070*/  ELECT P0, URZ, PT ;  /* 0x0000000000ff782f */ /* 0x000fe20003800000 */
[----:B------:R-:W2:Y:S10]  /*1080*/  FENCE.VIEW.ASYNC.S ;  /* 0x00000000000073c6 */ /* 0x000eb40000000000 */
[----:B--2---:R4:W2:Y:S01]  /*1090*/  SYNCS.EXCH.64 URZ, [UR5+0x2c0], UR6 ;  /* 0x0002c00605ff75b2 */ /* 0x0048a20008000100 */
[----:B------:R4:W3:Y:S01]  /*10a0*/  SYNCS.EXCH.64 URZ, [UR5+0x2d0], UR6 ;  /* 0x0002d00605ff75b2 */ /* 0x0008e20008000100 */
[----:B------:R4:W1:Y:S01]  /*10b0*/  SYNCS.EXCH.64 URZ, [UR5+0x2c8], UR6 ;  /* 0x0002c80605ff75b2 */ /* 0x0008620008000100 */
[----:B------:R4:W1:Y:S02]  /*10c0*/  SYNCS.EXCH.64 URZ, [UR5+0x2d8], UR6 ;  /* 0x0002d80605ff75b2 */ /* 0x0008640008000100 */
[----:B----4-:R-:W-:Y:S01]  /*10d0*/  NOP ;  /* 0x0000000000007918 */ /* 0x010fe20000000000 */
.L_x_15:
[----:B------:R-:W-:Y:S01]  /*10e0*/  VOTEU.ALL UP1, P1 ;  /* 0x0000000000ff7886 */ /* 0x000fe20000820000 */
[----:B--23--:R-:W2:Y:S01]  /*10f0*/  LDCU UR5, c[0x0][0x36c] ;  /* 0x00006d80ff0577ac */ /* 0x00cea20008000800 */
[----:B------:R-:W-:Y:S01]  /*1100*/  NOP ;  /* 0x0000000000007918 */ /* 0x000fe20000000000 */
[----:B------:R-:W-:Y:S01]  /*1110*/  LOP3.LUT R10, R223, 0x1f, RZ, 0xc0, !PT ;  /* 0x0000001fdf0a7812 */ /* 0x000fe200078ec0ff */
[----:B------:R-:W-:Y:S01]  /*1120*/  UMOV UR6, 0x20 ;  /* 0x0000002000067882 */ /* 0x000fe20000000000 */
[----:B------:R-:W-:Y:S01]  /*1130*/  @!UP1 UMOV UR4, 0x400 ;  /* 0x0000040000049882 */ /* 0x000fe20000000000 */
[----:B------:R-:W-:-:S04]  /*1140*/  @!UP1 UIADD3 UR6, UPT, UPT, -UR6, 0x100000, URZ ;  /* 0x0010000006069890 */ /* 0x000fc8000fffe1ff */
[----:B------:R-:W-:Y:S02]  /*1150*/  @!UP1 USHF.L.U32 UR7, UR6, 0xb, URZ ;  /* 0x0000000b06079899 */ /* 0x000fe400080006ff */
[----:B------:R-:W-:Y:S02]  /*1160*/  @!UP1 USHF.L.U32 UR6, UR6, 0x1, URZ ;  /* 0x0000000106069899 */ /* 0x000fe400080006ff */
[----:B------:R-:W-:Y:S01]  /*1170*/  @!UP1 ULEA UR4, UR37, UR4, 0x18 ;  /* 0x0000000425049291 */ /* 0x000fe2000f8ec0ff */
[----:B------:R-:W-:Y:S01]  /*1180*/  VOTEU.ALL UP1, P1 ;  /* 0x0000000000ff7886 */ /* 0x000fe20000820000 */
[----:B------:R-:W-:Y:S01]  /*1190*/  UISETP.NE.AND UP4, UPT, UR10, URZ, UPT ;  /* 0x000000ff0a00728c */ /* 0x000fe2000bf85270 */
[----:B------:R-:W3:Y:S09]  /*11a0*/  FENCE.VIEW.ASYNC.S ;  /* 0x00000000000073c6 */ /* 0x000ef20000000000 */
[----:B---3--:R3:W4:Y:S01]  /*11b0*/  @!UP1 SYNCS.EXCH.64 URZ, [UR4+0x2e0], UR6 ;  /* 0x0002e00604ff95b2 */ /* 0x0087220008000100 */
[----:B--2---:R-:W-:-:S09]  /*11c0*/  UISETP.EQ.U32.AND UP1, UPT, UR5, 0x1, UPT ;  /* 0x000000010500788c */ /* 0x004fd2000bf22070 */
[----:B------:R-:W-:Y:S05]  /*11d0*/  BRA.U !UP1, `(.L_x_16) ;  /* 0x0000000109087547 */ /* 0x000fea000b800000 */
[----:B-1--4-:R-:W-:Y:S01]  /*11e0*/  UCGABAR_ARV ;  /* 0x00000000000079c7 */ /* 0x012fe20008000000 */
[----:B------:R-:W-:Y:S05]  /*11f0*/  BRA `(.L_x_17) ;  /* 0x0000000000047947 */ /* 0x000fea0003800000 */
.L_x_16:
[----:B-1--4-:R-:W-:Y:S01]  /*1200*/  NOP ;  /* 0x0000000000007918 */ /* 0x012fe20000000000 */
.L_x_17:
[----:B------:R-:W1:Y:S01]  /*1210*/  S2R R215, SR_CTAID.Y ;  /* 0x0000000000d77919 */ /* 0x000e620000002600 */
[----:B------:R-:W-:-:S05]  /*1220*/  CS2R.32 R214, SR_CgaSize ;  /* 0x0000000000d67805 */ /* 0x000fca0000008a00 */
[----:B------:R-:W-:-:S05]  /*1230*/  IMAD R214, R214, -0xa0, RZ ;  /* 0xffffff60d6d67824 */ /* 0x000fca00078e02ff */
[----:B---3--:R-:W-:-:S14]  /*1240*/  R2UR UR4, R214 ;  /* 0x00000000d60472ca */ /* 0x008fdc00000e0000 */
[----:B------:R-:W2:Y:S01]  /*1250*/  LDCU UR4, c[0x0][UR4+0x2b4] ;  /* 0x00005680040477ac */ /* 0x000ea20008000800 */
[----:B------:R-:W-:-:S05]  /*1260*/  CS2R.32 R0, SR_CgaSize ;  /* 0x0000000000007805 */ /* 0x000fca0000008a00 */
[----:B------:R-:W-:-:S06]  /*1270*/  IMAD R0, R0, -0xa0, RZ ;  /* 0xffffff6000007824 */ /* 0x000fcc00078e02ff */
[----:B------:R-:W3:Y:S01]  /*1280*/  LDC R0, c[0x0][R0+0x2a4] ;  /* 0x0000a90000007b82 */ /* 0x000ee20000000800 */
[----:B------:R-:W-:Y:S01]  /*1290*/  PRMT R8, RZ, 0x7610, R8 ;  /* 0x00007610ff087816 */ /* 0x000fe20000000008 */
[----:B------:R-:W4:Y:S01]  /*12a0*/  S2R R11, SR_CTAID.X ;  /* 0x00000000000b7919 */ /* 0x000f220000002500 */
[----:B------:R-:W-:-:S05]  /*12b0*/  CS2R.32 R214, SR_CgaSize ;  /* 0x0000000000d67805 */ /* 0x000fca0000008a00 */
[----:B------:R-:W-:-:S05]  /*12c0*/  IMAD R214, R214, -0xa0, RZ ;  /* 0xffffff60d6d67824 */ /* 0x000fca00078e02ff */
[----:B------:R-:W-:-:S14]  /*12d0*/  R2UR UR5, R214 ;  /* 0x00000000d60572ca */ /* 0x000fdc00000e0000 */
[----:B------:R-:W3:Y:S01]  /*12e0*/  LDCU UR5, c[0x0][UR5+0x2b0] ;  /* 0x00005600050577ac */ /* 0x000ee20008000800 */
[----:B------:R-:W-:Y:S01]  /*12f0*/  UISETP.NE.AND UP2, UPT, UR10, 0x2, UPT ;  /* 0x000000020a00788c */ /* 0x000fe2000bf45270 */
[----:B------:R-:W2:Y:S01]  /*1300*/  LDC R9, c[0x0][0xb24] ;  /* 0x0002c900ff097b82 */ /* 0x000ea20000000800 */
[----:B------:R-:W-:-:S05]  /*1310*/  CS2R.32 R2, SR_CgaSize ;  /* 0x0000000000027805 */ /* 0x000fca0000008a00 */
[----:B------:R-:W-:-:S06]  /*1320*/  IMAD R2, R2, -0xa0, RZ ;  /* 0xffffff6002027824 */ /* 0x000fcc00078e02ff */
[----:B------:R-:W3:Y:S08]  /*1330*/  LDC R2, c[0x0][R2+0x2a0] ;  /* 0x0000a80002027b82 */ /* 0x000ef00000000800 */
[----:B------:R-:W3:Y:S01]  /*1340*/  LDC R102, c[0x0][0xb24] ;  /* 0x0002c900ff667b82 */ /* 0x000ee20000000800 */
[----:B-1----:R-:W-:-:S07]  /*1350*/  I2FP.F32.U32 R3, R215 ;  /* 0x000000d700037245 */ /* 0x002fce0000201000 */
[----:B------:R-:W1:Y:S01]  /*1360*/  S2UR UR36, SR_CTAID.Z ;  /* 0x00000000002479c3 */ /* 0x000e620000002700 */
[----:B--2---:R-:W-:Y:S01]  /*1370*/  ISETP.GE.AND P0, PT, R9, 0x1, PT ;  /* 0x000000010900780c */ /* 0x004fe20003f06270 */
[----:B----4-:R-:W-:Y:S01]  /*1380*/  IMAD.MOV.U32 R213, RZ, RZ, R11 ;  /* 0x000000ffffd57224 */ /* 0x010fe200078e000b */
[----:B------:R-:W-:Y:S01]  /*1390*/  I2FP.F32.U32 R4, R11 ;  /* 0x0000000b00047245 */ /* 0x000fe20000201000 */
[----:B------:R-:W-:Y:S01]  /*13a0*/  FMUL R3, R3, UR4 ;  /* 0x0000000403037c20 */ /* 0x000fe20008400000 */
[----:B------:R-:W2:Y:S03]  /*13b0*/  LDCU UR4, c[0x0][0xb30] ;  /* 0x00016600ff0477ac */ /* 0x000ea60008000800 */
[----:B---3--:R-:W-:Y:S01]  /*13c0*/  FMUL R4, R4, UR5 ;  /* 0x0000000504047c20 */ /* 0x008fe20008400000 */
[----:B------:R-:W3:Y:S08]  /*13d0*/  F2I.U32.TRUNC.NTZ R212, R3 ;  /* 0x0000000300d47305 */ /* 0x000ef0000020f000 */
[----:B------:R-:W4:Y:S01]  /*13e0*/  F2I.U32.TRUNC.NTZ R214, R4 ;  /* 0x0000000400d67305 */ /* 0x000f22000020f000 */
[----:B--2---:R-:W-:Y:S01]  /*13f0*/  UISETP.NE.AND UP3, UPT, UR4, 0x1, UPT ;  /* 0x000000010400788c */ /* 0x004fe2000bf65270 */
[----:B---3--:R-:W-:-:S05]  /*1400*/  IADD3 R212, PT, PT, -R212, RZ, RZ ;  /* 0x000000ffd4d47210 */ /* 0x008fca0007ffe1ff */
[----:B------:R-:W-:Y:S01]  /*1410*/  IMAD R212, R0, R212, R215 ;  /* 0x000000d400d47224 */ /* 0x000fe200078e02d7 */
[----:B------:R-:W-:Y:S01]  /*1420*/  PRMT R0, RZ, 0x7610, R0 ;  /* 0x00007610ff007816 */ /* 0x000fe20000000000 */
[----:B----4-:R-:W-:-:S04]  /*1430*/  IMAD.MOV R214, RZ, RZ, -R214 ;  /* 0x000000ffffd67224 */ /* 0x010fc800078e0ad6 */
[----:B------:R-:W-:Y:S01]  /*1440*/  IMAD R214, R2, R214, R11 ;  /* 0x000000d602d67224 */ /* 0x000fe200078e020b */
[----:B-1----:R-:W-:Y:S06]  /*1450*/  BRA.U UP4, `(.L_x_18) ;  /* 0x0000000104247547 */ /* 0x002fec000b800000 */
[----:B------:R-:W-:Y:S01]  /*1460*/  ISETP.NE.AND P1, PT, R212, RZ, PT ;  /* 0x000000ffd400720c */ /* 0x000fe20003f25270 */
[----:B------:R-:W-:Y:S01]  /*1470*/  IMAD.MOV.U32 R0, RZ, RZ, 0x3 ;  /* 0x00000003ff007424 */ /* 0x000fe200078e00ff */
[C---:B------:R-:W-:Y:S02]  /*1480*/  LOP3.LUT R3, R214.reuse, 0xfffffffe, RZ, 0xc0, !PT ;  /* 0xfffffffed6037812 */ /* 0x040fe400078ec0ff */
[----:B------:R-:W-:Y:S02]  /*1490*/  ISETP.LT.U32.OR P1, PT, R214, 0x2, !P1 ;  /* 0x00000002d600780c */ /* 0x000fe40004f21470 */
[----:B------:R-:W-:Y:S02]  /*14a0*/  SHF.L.U32 R0, R0, R3, RZ ;  /* 0x0000000300007219 */ /* 0x000fe400000006ff */
[----:B------:R-:W-:Y:S02]  /*14b0*/  SEL R5, RZ, 0x1, !P1 ;  /* 0x00000001ff057807 */ /* 0x000fe40004800000 */
[----:B------:R-:W-:-:S05]  /*14c0*/  SEL R2, RZ, 0x2, !P1 ;  /* 0x00000002ff027807 */ /* 0x000fca0004800000 */
[----:B------:R-:W-:-:S05]  /*14d0*/  IMAD.IADD R2, R5, 0x1, R2 ;  /* 0x0000000105027824 */ /* 0x000fca00078e0202 */
[----:B------:R-:W-:Y:S02]  /*14e0*/  PRMT R8, R2, 0x7610, R8 ;  /* 0x0000761002087816 */ /* 0x000fe40000000008 */
.L_x_18:
[----:B------:R-:W-:Y:S05]  /*14f0*/  @!P0 BRA `(.L_x_19) ;  /* 0x0000000000b88947 */ /* 0x000fea0003800000 */
[----:B------:R-:W1:Y:S01]  /*1500*/  LDC.64 R4, c[0x0][0xb18] ;  /* 0x0002c600ff047b82 */ /* 0x000e620000000a00 */
[----:B------:R-:W-:-:S07]  /*1510*/  ISETP.NE.AND P0, PT, R9, 0x1, PT ;  /* 0x000000010900780c */ /* 0x000fce0003f05270 */
[----:B------:R-:W2:Y:S08]  /*1520*/  LDC R14, c[0x0][0xb0c] ;  /* 0x0002c300ff0e7b82 */ /* 0x000eb00000000800 */
[----:B------:R-:W3:Y:S08]  /*1530*/  LDC R13, c[0x0][0x370] ;  /* 0x0000dc00ff0d7b82 */ /* 0x000ef00000000800 */
[----:B------:R-:W4:Y:S01]  /*1540*/  LDC R16, c[0x0][0x374] ;  /* 0x0000dd00ff107b82 */ /* 0x000f220000000800 */
[----:B-1----:R-:W-:-:S07]  /*1550*/  ISETP.NE.AND P1, PT, R4, 0x1, PT ;  /* 0x000000010400780c */ /* 0x002fce0003f25270 */
[----:B------:R-:W3:Y:S01]  /*1560*/  LDC.64 R6, c[0x0][0xb10] ;  /* 0x0002c400ff067b82 */ /* 0x000ee20000000a00 */
[----:B--2---:R-:W-:-:S07]  /*1570*/  ISETP.NE.AND P2, PT, R14, 0x1, PT ;  /* 0x000000010e00780c */ /* 0x004fce0003f45270 */
[----:B------:R-:W1:Y:S08]  /*1580*/  LDC R12, c[0x0][0xb20] ;  /* 0x0002c800ff0c7b82 */ /* 0x000e700000000800 */
[----:B------:R-:W2:Y:S01]  /*1590*/  LDC.64 R2, c[0x0][0xb28] ;  /* 0x0002ca00ff027b82 */ /* 0x000ea20000000a00 */
[----:B----4-:R-:W-:-:S04]  /*15a0*/  IMAD.HI.U32 R15, R16, R5, RZ ;  /* 0x00000005100f7227 */ /* 0x010fc800078e00ff */
[----:B------:R-:W-:-:S04]  /*15b0*/  IMAD.HI.U32 R5, R215, R5, RZ ;  /* 0x00000005d7057227 */ /* 0x000fc800078e00ff */
[----:B---3--:R-:W-:-:S04]  /*15c0*/  IMAD.HI.U32 R18, R13, R6, RZ ;  /* 0x000000060d127227 */ /* 0x008fc800078e00ff */
[----:B------:R-:W-:Y:S01]  /*15d0*/  IMAD.HI.U32 R20, R11, R6, RZ ;  /* 0x000000060b147227 */ /* 0x000fe200078e00ff */
[-C--:B------:R-:W-:Y:S02]  /*15e0*/  @P2 SHF.R.U32.HI R13, RZ, R7.reuse, R18 ;  /* 0x00000007ff0d2219 */ /* 0x080fe40000011612 */
[-C--:B-1----:R-:W-:Y:S02]  /*15f0*/  @P1 SHF.R.U32.HI R16, RZ, R12.reuse, R15 ;  /* 0x0000000cff101219 */ /* 0x082fe4000001160f */
[----:B------:R-:W-:Y:S02]  /*1600*/  SHF.R.U32.HI R12, RZ, R12, R5 ;  /* 0x0000000cff0c7219 */ /* 0x000fe40000011605 */
[----:B------:R-:W-:Y:S02]  /*1610*/  SHF.R.U32.HI R20, RZ, R7, R20 ;  /* 0x00000007ff147219 */ /* 0x000fe40000011614 */
[----:B------:R-:W-:Y:S01]  /*1620*/  SEL R5, R215, R12, !P1 ;  /* 0x0000000cd7057207 */ /* 0x000fe20004800000 */
[----:B--2---:R-:W-:Y:S01]  /*1630*/  IMAD.HI.U32 R18, R16, R2, RZ ;  /* 0x0000000210127227 */ /* 0x004fe200078e00ff */
[----:B------:R-:W-:-:S02]  /*1640*/  SEL R213, R11, R20, !P2 ;  /* 0x000000140bd57207 */ /* 0x000fc40005000000 */
[----:B------:R-:W-:Y:S01]  /*1650*/  IADD3 R7, PT, PT, -R5, RZ, RZ ;  /* 0x000000ff05077210 */ /* 0x000fe20007ffe1ff */
[----:B------:R-:W-:Y:S01]  /*1660*/  IMAD.HI.U32 R6, R13, R2, RZ ;  /* 0x000000020d067227 */ /* 0x000fe200078e00ff */
[----:B------:R-:W-:-:S03]  /*1670*/  @P0 SHF.R.U32.HI R16, RZ, R3, R18 ;  /* 0x00000003ff100219 */ /* 0x000fc60000011612 */
[----:B------:R-:W-:Y:S01]  /*1680*/  IMAD R7, R4, R7, R215 ;  /* 0x0000000704077224 */ /* 0x000fe200078e02d7 */
[----:B------:R-:W-:Y:S01]  /*1690*/  @P0 SHF.R.U32.HI R13, RZ, R3, R6 ;  /* 0x00000003ff0d0219 */ /* 0x000fe20000011606 */
[----:B------:R-:W-:-:S04]  /*16a0*/  IMAD R16, R16, R9, RZ ;  /* 0x0000000910107224 */ /* 0x000fc800078e02ff */
[----:B------:R-:W-:Y:S01]  /*16b0*/  IMAD R6, R13, R9, RZ ;  /* 0x000000090d067224 */ /* 0x000fe200078e02ff */
[----:B------:R-:W-:-:S04]  /*16c0*/  ISETP.GE.AND P1, PT, R5, R16, PT ;  /* 0x000000100500720c */ /* 0x000fc80003f26270 */
[----:B------:R-:W-:Y:S01]  /*16d0*/  ISETP.GE.OR P1, PT, R213, R6, P1 ;  /* 0x00000006d500720c */ /* 0x000fe20000f26670 */
[----:B------:R-:W-:-:S05]  /*16e0*/  IMAD.HI.U32 R6, R5, R2, RZ ;  /* 0x0000000205067227 */ /* 0x000fca00078e00ff */
[----:B------:R-:W-:-:S04]  /*16f0*/  SHF.R.U32.HI R6, RZ, R3, R6 ;  /* 0x00000003ff067219 */ /* 0x000fc80000011606 */
[----:B------:R-:W-:-:S03]  /*1700*/  SEL R6, R5, R6, !P0 ;  /* 0x0000000605067207 */ /* 0x000fc60004000000 */
[----:B------:R-:W-:Y:S01]  /*1710*/  @!P1 IMAD.HI.U32 R12, R213, R2, RZ ;  /* 0x00000002d50c9227 */ /* 0x000fe200078e00ff */
[----:B------:R-:W-:-:S04]  /*1720*/  IADD3 R2, PT, PT, -R6, RZ, RZ ;  /* 0x000000ff06027210 */ /* 0x000fc80007ffe1ff */
[----:B------:R-:W-:Y:S01]  /*1730*/  @!P1 SHF.R.U32.HI R12, RZ, R3, R12 ;  /* 0x00000003ff0c9219 */ /* 0x000fe2000001160c */
[----:B------:R-:W-:-:S03]  /*1740*/  IMAD R2, R9, R2, R5 ;  /* 0x0000000209027224 */ /* 0x000fc600078e0205 */
[----:B------:R-:W-:-:S05]  /*1750*/  @!P1 SEL R3, R213, R12, !P0 ;  /* 0x0000000cd5039207 */ /* 0x000fca0004000000 */
[--C-:B------:R-:W-:Y:S02]  /*1760*/  @!P1 IMAD.IADD R6, R6, 0x1, -R3.reuse ;  /* 0x0000000106069824 */ /* 0x100fe400078e0a03 */
[----:B------:R-:W-:Y:S01]  /*1770*/  @!P1 IMAD R3, R2, R13, R3 ;  /* 0x0000000d02039224 */ /* 0x000fe200078e0203 */
[----:B------:R-:W-:Y:S01]  /*1780*/  IADD3 R2, PT, PT, -R213, RZ, RZ ;  /* 0x000000ffd5027210 */ /* 0x000fe20007ffe1ff */
[----:B------:R-:W-:Y:S02]  /*1790*/  @!P1 IMAD R5, R6, R9, R213 ;  /* 0x0000000906059224 */ /* 0x000fe400078e02d5 */
[----:B------:R-:W-:Y:S02]  /*17a0*/  @!P1 IMAD.MOV.U32 R213, RZ, RZ, R3 ;  /* 0x000000ffffd59224 */ /* 0x000fe400078e0003 */
[----:B------:R-:W-:Y:S02]  /*17b0*/  IMAD R2, R14, R2, R11 ;  /* 0x000000020e027224 */ /* 0x000fe400078e020b */
[----:B------:R-:W-:-:S02]  /*17c0*/  IMAD R215, R5, R4, R7 ;  /* 0x0000000405d77224 */ /* 0x000fc400078e0207 */
[----:B------:R-:W-:Y:S02]  /*17d0*/  IMAD R213, R213, R14, R2 ;  /* 0x0000000ed5d57224 */ /* 0x000fe400078e0202 */
.L_x_19:
[----:B------:R-:W-:Y:S05]  /*17e0*/  BRA.U UP3, `(.L_x_20) ;  /* 0x0000000103407547 */ /* 0x000fea000b800000 */
[----:B------:R-:W1:Y:S08]  /*17f0*/  LDC.64 R2, c[0x0][0xb18] ;  /* 0x0002c600ff027b82 */ /* 0x000e700000000a00 */
[----:B------:R-:W2:Y:S08]  /*1800*/  LDC.64 R4, c[0x0][0xb10] ;  /* 0x0002c400ff047b82 */ /* 0x000eb00000000a00 */
[----:B------:R-:W3:Y:S08]  /*1810*/  LDC R6, c[0x0][0xb20] ;  /* 0x0002c800ff067b82 */ /* 0x000ef00000000800 */
[----:B------:R-:W4:Y:S01]  /*1820*/  LDC R12, c[0x0][0xb0c] ;  /* 0x0002c300ff0c7b82 */ /* 0x000f220000000800 */
[----:B-1----:R-:W-:Y:S01]  /*1830*/  IMAD.HI.U32 R3, R215, R3, RZ ;  /* 0x00000003d7037227 */ /* 0x002fe200078e00ff */
[----:B------:R-:W-:-:S03]  /*1840*/  ISETP.NE.AND P0, PT, R2, 0x1, PT ;  /* 0x000000010200780c */ /* 0x000fc60003f05270 */
[----:B--2---:R-:W-:-:S05]  /*1850*/  IMAD.HI.U32 R4, R213, R4, RZ ;  /* 0x00000004d5047227 */ /* 0x004fca00078e00ff */
[----:B------:R-:W-:Y:S02]  /*1860*/  SHF.R.U32.HI R4, RZ, R5, R4 ;  /* 0x00000005ff047219 */ /* 0x000fe40000011604 */
[----:B---3--:R-:W-:-:S04]  /*1870*/  SHF.R.U32.HI R6, RZ, R6, R3 ;  /* 0x00000006ff067219 */ /* 0x008fc80000011603 */
[----:B------:R-:W-:Y:S02]  /*1880*/  SEL R3, R215, R6, !P0 ;  /* 0x00000006d7037207 */ /* 0x000fe40004000000 */
[----:B----4-:R-:W-:-:S04]  /*1890*/  ISETP.NE.AND P1, PT, R12, 0x1, PT ;  /* 0x000000010c00780c */ /* 0x010fc80003f25270 */
[----:B------:R-:W-:-:S05]  /*18a0*/  SEL R6, R213, R4, !P1 ;  /* 0x00000004d5067207 */ /* 0x000fca0004800000 */
[----:B------:R-:W-:Y:S02]  /*18b0*/  IMAD.IADD R4, R3, 0x1, -R6 ;  /* 0x0000000103047824 */ /* 0x000fe400078e0a06 */
[----:B------:R-:W-:Y:S02]  /*18c0*/  IMAD.IADD R3, R6, 0x1, -R3 ;  /* 0x0000000106037824 */ /* 0x000fe400078e0a03 */
[----:B------:R-:W-:Y:S02]  /*18d0*/  IMAD R213, R4, R12, R213 ;  /* 0x0000000c04d57224 */ /* 0x000fe400078e02d5 */
[----:B------:R-:W-:Y:S02]  /*18e0*/  IMAD R215, R3, R2, R215 ;  /* 0x0000000203d77224 */ /* 0x000fe400078e02d7 */
.L_x_20:
[----:B------:R-:W-:Y:S05]  /*18f0*/  BRA.U !UP1, `(.L_x_21) ;  /* 0x00000001090c7547 */ /* 0x000fea000b800000 */
[----:B------:R-:W-:Y:S01]  /*1900*/  UCGABAR_WAIT ;  /* 0x0000000000007dc7 */ /* 0x000fe20008000000 */
[----:B------:R-:W-:Y:S01]  /*1910*/  CCTL.IVALL ;  /* 0x00000000ff00798f */ /* 0x000fe20002000000 */
[----:B------:R-:W-:Y:S05]  /*1920*/  BRA `(.L_x_22) ;  /* 0x0000000000047947 */ /* 0x000fea0003800000 */
.L_x_21:
[----:B------:R-:W-:Y:S06]  /*1930*/  BAR.SYNC.DEFER_BLOCKING 0x0 ;  /* 0x0000000000007b1d */ /* 0x000fec0000010000 */
.L_x_22:
[----:B------:R-:W-:Y:S05]  /*1940*/  BRA.U UP2, `(.L_x_23) ;  /* 0x0000002502347547 */ /* 0x000fea000b800000 */
[----:B------:R-:W1:Y:S01]  /*1950*/  LDCU UR22, c[0x0][0x38c] ;  /* 0x00007180ff1677ac */ /* 0x000e620008000800 */
[----:B------:R-:W2:Y:S01]  /*1960*/  LDC R9, c[0x0][0x370] ;  /* 0x0000dc00ff097b82 */ /* 0x000ea20000000800 */
[----:B------:R-:W-:Y:S01]  /*1970*/  PLOP3.LUT P1, PT, PT, PT, UP5, 0x80, 0x8 ;  /* 0x000000000008781c */ /* 0x000fe20003f2f058 */
[----:B------:R-:W-:Y:S01]  /*1980*/  HFMA2 R12, -RZ, RZ, 0, 0 ;  /* 0x00000000ff0c7431 */ /* 0x000fe200000001ff */
[----:B------:R-:W-:Y:S01]  /*1990*/  UISETP.NE.AND UP1, UPT, UR10, URZ, UPT ;  /* 0x000000ff0a00728c */ /* 0x000fe2000bf25270 */
[----:B------:R-:W-:Y:S01]  /*19a0*/  ISETP.NE.AND P4, PT, R10, RZ, P5 ;  /* 0x000000ff0a00720c */ /* 0x000fe20002f85270 */
[C---:B------:R-:W-:Y:S01]  /*19b0*/  IMAD.SHL.U32 R16, R11.reuse, 0x80, RZ ;  /* 0x000000800b107824 */ /* 0x040fe200078e00ff */
[----:B------:R-:W-:Y:S01]  /*19c0*/  LOP3.LUT R18, R11, 0x1, RZ, 0xc0, !PT ;  /* 0x000000010b127812 */ /* 0x000fe200078ec0ff */
[----:B------:R-:W-:Y:S01]  /*19d0*/  IMAD.MOV.U32 R15, RZ, RZ, 0x1 ;  /* 0x00000001ff0f7424 */ /* 0x000fe200078e00ff */
[----:B------:R-:W3:Y:S01]  /*19e0*/  LDC R0, c[0x0][0x374] ;  /* 0x0000dd00ff007b82 */ /* 0x000ee20000000800 */
[----:B------:R-:W-:Y:S01]  /*19f0*/  PLOP3.LUT P1, PT, P1, PT, PT, 0x8, 0x80 ;  /* 0x000000000080781c */ /* 0x000fe20000f2e170 */
[----:B------:R-:W-:Y:S01]  /*1a00*/  IMAD.MOV.U32 R14, RZ, RZ, RZ ;  /* 0x000000ffff0e7224 */ /* 0x000fe200078e00ff */
[----:B------:R-:W-:Y:S01]  /*1a10*/  MOV R8, 0x1 ;  /* 0x0000000100087802 */ /* 0x000fe20000000f00 */
[----:B------:R-:W-:Y:S01]  /*1a20*/  IMAD.MOV.U32 R10, RZ, RZ, RZ ;  /* 0x000000ffff0a7224 */ /* 0x000fe200078e00ff */
[----:B------:R-:W4:Y:S01]  /*1a30*/  LDCU.64 UR26, c[0x0][0x348] ;  /* 0x00006900ff1a77ac */ /* 0x000f220008000a00 */
[----:B-1----:R-:W-:-:S02]  /*1a40*/  UIADD3 UR4, UPT, UPT, UR22, 0x1f, URZ ;  /* 0x0000001f16047890 */ /* 0x002fc4000fffe0ff */
[----:B------:R-:W-:Y:S02]  /*1a50*/  USEL UR14, UR14, 0x2, UP1 ;  /* 0x000000020e0e7887 */ /* 0x000fe40008800000 */
[----:B------:R-:W-:Y:S01]  /*1a60*/  USHF.R.S32.HI UR24, URZ, 0x1f, UR4 ;  /* 0x0000001fff187899 */ /* 0x000fe20008011404 */
[----:B------:R-:W-:-:S03]  /*1a70*/  UMOV UR15, URZ ;  /* 0x000000ff000f7c82 */ /* 0x000fc60008000000 */
[----:B------:R-:W-:Y:S02]  /*1a80*/  ULEA.HI UR24, UR24, UR4, URZ, 0x5 ;  /* 0x0000000418187291 */ /* 0x000fe4000f8f28ff */
[----:B------:R-:W-:Y:S02]  /*1a90*/  UIADD3 UR4, UPT, UPT, UR22, -0x1, URZ ;  /* 0xffffffff16047890 */ /* 0x000fe4000fffe0ff */
[----:B------:R-:W-:Y:S02]  /*1aa0*/  USHF.R.S32.HI UR24, URZ, 0x5, UR24 ;  /* 0x00000005ff187899 */ /* 0x000fe40008011418 */
[----:B------:R-:W-:Y:S02]  /*1ab0*/  UISETP.GE.U32.AND UP2, UPT, UR4, -0x3f, UPT ;  /* 0xffffffc10400788c */ /* 0x000fe4000bf46070 */
[----:B------:R-:W-:Y:S02]  /*1ac0*/  UISETP.LT.U32.AND UP0, UPT, UR24, 0x24, UPT ;  /* 0x000000241800788c */ /* 0x000fe4000bf01070 */
[----:B------:R-:W-:-:S02]  /*1ad0*/  UIADD3 UR22, UPT, UPT, UR22, 0x3e, URZ ;  /* 0x0000003e16167890 */ /* 0x000fc4000fffe0ff */
[----:B------:R-:W-:-:S04]  /*1ae0*/  USEL UR23, UR24, 0x24, UP0 ;  /* 0x0000002418177887 */ /* 0x000fc80008000000 */
[----:B------:R-:W-:Y:S02]  /*1af0*/  UIADD3 UR13, UPT, UPT, UR23, -0x1, URZ ;  /* 0xffffffff170d7890 */ /* 0x000fe4000fffe0ff */
[----:B------:R-:W-:Y:S02]  /*1b00*/  @UP2 UIADD3 UR13, UPT, UPT, UR23, URZ, URZ ;  /* 0x000000ff170d2290 */ /* 0x000fe4000fffe0ff */
[----:B------:R-:W-:Y:S02]  /*1b10*/  UIADD3 UR21, UPT, UPT, UR24, -UR23, URZ ;  /* 0x8000001718157290 */ /* 0x000fe4000fffe0ff */
[----:B------:R-:W-:Y:S02]  /*1b20*/  UIADD3 UR7, UPT, UPT, UR13, 0x1, URZ ;  /* 0x000000010d077890 */ /* 0x000fe4000fffe0ff */
[----:B--2-4-:R-:W-:-:S12]  /*1b30*/  UIADD3 UR13, UPT, UPT, -UR13, URZ, URZ ;  /* 0x000000ff0d0d7290 */ /* 0x014fd8000fffe1ff */
.L_x_43:
[----:B------:R-:W-:Y:S01]  /*1b40*/  UISETP.NE.AND UP0, UPT, UR37, URZ, UPT ;  /* 0x000000ff2500728c */ /* 0x000fe2000bf05270 */
[----:B------:R-:W1:Y:S08]  /*1b50*/  S2UR UR37, SR_CgaCtaId ;  /* 0x00000000002579c3 */ /* 0x000e700000008800 */
[----:B------:R-:W-:Y:S05]  /*1b60*/  BRA.U UP0, `(.L_x_24) ;  /* 0x0000000100347547 */ /* 0x000fea000b800000 */
[----:B------:R-:W2:Y:S01]  /*1b70*/  S2R R2, SR_CgaCtaId ;  /* 0x0000000000027919 */ /* 0x000ea20000008800 */
[----:B------:R-:W-:-:S04]  /*1b80*/  MOV R3, 0x400 ;  /* 0x0000040000037802 */ /* 0x000fc80000000f00 */
[----:B--2---:R-:W-:Y:S02]  /*1b90*/  LEA R3, R2, R3, 0x18 ;  /* 0x0000000302037211 */ /* 0x004fe400078ec0ff */
[----:B------:R-:W-:-:S03]  /*1ba0*/  SHF.L.U32 R2, R8, 0x1f, RZ ;  /* 0x0000001f08027819 */ /* 0x000fc600000006ff */
[----:B------:R-:W-:-:S04]  /*1bb0*/  IMAD R3, R10, 0x8, R3 ;  /* 0x000000080a037824 */ /* 0x000fc800078e0203 */
[----:B------:R-:W2:Y:S02]  /*1bc0*/  SYNCS.PHASECHK.TRANS64.TRYWAIT P0, [R3+URZ+0x2d0], R2 ;  /* 0x0002d002030075a7 */ /* 0x000ea400080011ff */
[----:B--2---:R-:W-:Y:S05]  /*1bd0*/  @!P0 BRA `(.L_x_25) ;  /* 0x0000007400cc8947 */ /* 0x004fea0003800000 */
.L_x_148:
[----:B------:R-:W-:Y:S01]  /*1be0*/  VIADD R10, R10, 0x1 ;  /* 0x000000010a0a7836 */ /* 0x000fe20000000000 */
[----:B------:R2:W-:Y:S04]  /*1bf0*/  SYNCS.ARRIVE.TRANS64.A1T0 RZ, [R3+URZ+0x2c0], RZ ;  /* 0x0002c0ff03ff79a7 */ /* 0x0005e800081000ff */
[----:B------:R-:W-:-:S04]  /*1c00*/  ISETP.NE.AND P0, PT, R10, 0x2, PT ;  /* 0x000000020a00780c */ /* 0x000fc80003f05270 */
[----:B------:R-:W-:Y:S02]  /*1c10*/  SEL R10, R10, RZ, P0 ;  /* 0x000000ff0a0a7207 */ /* 0x000fe40000000000 */
[----:B--2---:R-:W-:-:S04]  /*1c20*/  SEL R3, RZ, 0x1, P0 ;  /* 0x00000001ff037807 */ /* 0x004fc80000000000 */
[----:B------:R-:W-:-:S07]  /*1c30*/  LOP3.LUT R8, R8, R3, RZ, 0x3c, !PT ;  /* 0x0000000308087212 */ /* 0x000fce00078e3cff */
.L_x_24:
[----:B------:R-:W-:Y:S01]  /*1c40*/  UMOV UR4, 0x400 ;  /* 0x0000040000047882 */ /* 0x000fe20000000000 */
[----:B------:R-:W-:Y:S01]  /*1c50*/  LEA.HI R3, R213, R213, RZ, 0x1 ;  /* 0x000000d5d5037211 */ /* 0x000fe200078f08ff */
[----:B-1----:R-:W-:Y:S01]  /*1c60*/  ULEA UR4, UR37, UR4, 0x18 ;  /* 0x0000000425047291 */ /* 0x002fe2000f8ec0ff */
[----:B------:R-:W-:Y:S01]  /*1c70*/  SHF.L.U32 R2, R15, 0x1f, RZ ;  /* 0x0000001f0f027819 */ /* 0x000fe200000006ff */
[----:B------:R-:W-:Y:S01]  /*1c80*/  IMAD R215, R215, 0x2, R18 ;  /* 0x00000002d7d77824 */ /* 0x000fe200078e0212 */
[----:B------:R-:W-:Y:S01]  /*1c90*/  UISETP.GE.U32.AND UP0, UPT, UR22, 0x3f, UPT ;  /* 0x0000003f1600788c */ /* 0x000fe2000bf06070 */
[----:B------:R-:W-:Y:S01]  /*1ca0*/  IMAD.SHL.U32 R3, R3, 0x80, RZ ;  /* 0x0000008003037824 */ /* 0x000fe200078e00ff */
[----:B------:R-:W-:Y:S01]  /*1cb0*/  ULEA UR5, UR15, UR4, 0x3 ;  /* 0x000000040f057291 */ /* 0x000fe2000f8e18ff */
[----:B------:R-:W-:Y:S01]  /*1cc0*/  R2UR UR35, R16 ;  /* 0x00000000102372ca */ /* 0x000fe200000e0000 */
[----:B------:R-:W-:Y:S01]  /*1cd0*/  UMOV UR25, URZ ;  /* 0x000000ff00197c82 */ /* 0x000fe20008000000 */
[----:B------:R-:W-:-:S02]  /*1ce0*/  R2UR UR11, R215 ;  /* 0x00000000d70b72ca */ /* 0x000fc400000e0000 */
[----:B------:R-:W-:-:S04]  /*1cf0*/  LOP3.LUT R3, R3, 0xffffff00, RZ, 0xc0, !PT ;  /* 0xffffff0003037812 */ /* 0x000fc800078ec0ff */
[----:B------:R1:W2:Y:S01]  /*1d00*/  SYNCS.PHASECHK.TRANS64.TRYWAIT P0, [UR5+0x120], R2 ;  /* 0x00012002ff0075a7 */ /* 0x0002a20008001105 */
[----:B------:R-:W-:-:S06]  /*1d10*/  R2UR UR5, R3 ;  /* 0x00000000030572ca */ /* 0x000fcc00000e0000 */
[----:B------:R-:W-:-:S07]  /*1d20*/  UIMAD UR11, UR11, 0x30, URZ ;  /* 0x000000300b0b78a4 */ /* 0x000fce000f8e02ff */
[----:B------:R-:W-:Y:S01]  /*1d30*/  ULOP3.LUT UR35, UR5, 0x80, UR35, 0xf8, !UPT ;  /* 0x0000008005237892 */ /* 0x000fe2000f8ef823 */
[----:B------:R-:W-:Y:S11]  /*1d40*/  BRA.U !UP0, `(.L_x_26) ;  /* 0x0000000108c07547 */ /* 0x000ff6000b800000 */
[----:B------:R-:W-:Y:S01]  /*1d50*/  UMOV UR16, UR13 ;  /* 0x0000000d00107c82 */ /* 0x000fe20008000000 */
[----:B------:R-:W-:Y:S01]  /*1d60*/  UMOV UR6, UR15 ;  /* 0x0000000f00067c82 */ /* 0x000fe20008000000 */
[----:B------:R-:W-:-:S05]  /*1d70*/  UMOV UR34, URZ ;  /* 0x000000ff00227c82 */ /* 0x000fca0008000000 */
.L_x_32:
[----:B------:R-:W-:Y:S01]  /*1d80*/  @P5 MOV R3, 0x2c00 ;  /* 0x00002c0000035802 */ /* 0x000fe20000000f00 */
[----:B------:R-:W-:Y:S01]  /*1d90*/  ULEA UR33, UR6, UR4, 0x3 ;  /* 0x0000000406217291 */ /* 0x000fe2000f8e18ff */
[----:B-12-4-:R-:W-:Y:S11]  /*1da0*/  @P0 BRA `(.L_x_27) ;  /* 0x00000000000c0947 */ /* 0x016ff60003800000 */
[----:B------:R-:W-:Y:S04]  /*1db0*/  SHF.L.U32 R5, R15, 0x1f, RZ ;  /* 0x0000001f0f057819 */ /* 0x000fe800000006ff */
[----:B------:R-:W2:Y:S02]  /*1dc0*/  SYNCS.PHASECHK.TRANS64.TRYWAIT P0, [UR33+0x120], R5 ;  /* 0x00012005ff0075a7 */ /* 0x000ea40008001121 */
[----:B--2---:R-:W-:Y:S05]  /*1dd0*/  @!P0 BRA `(.L_x_28) ;  /* 0x0000007400608947 */ /* 0x004fea0003800000 */
.L_x_27:
[----:B------:R2:W-:Y:S01]  /*1de0*/  @P5 SYNCS.ARRIVE.TRANS64 RZ, [UR33], R3 ;  /* 0x00000003ffff59a7 */ /* 0x0005e20008000021 */
[----:B------:R-:W-:Y:S02]  /*1df0*/  ULOP3.LUT UR5, UR14, 0x2, URZ, 0xfc, !UPT ;  /* 0x000000020e057892 */ /* 0x000fe4000f8efcff */
[----:B------:R-:W-:Y:S02]  /*1e00*/  UIADD3 UR16, UPT, UPT, UR16, 0x1, URZ ;  /* 0x0000000110107890 */ /* 0x000fe4000fffe0ff */
[----:B------:R-:W-:Y:S02]  /*1e10*/  UISETP.NE.AND UP0, UPT, UR5, 0x2, UPT ;  /* 0x000000020500788c */ /* 0x000fe4000bf05270 */
[----:B------:R-:W-:Y:S07]  /*1e20*/  UISETP.NE.AND UP2, UPT, UR16, 0x1, UPT ;  /* 0x000000011000788c */ /* 0x000fee000bf45270 */
[----:B------:R-:W-:Y:S05]  /*1e30*/  BRA.U UP0, `(.L_x_29) ;  /* 0x0000000100047547 */ /* 0x000fea000b800000 */
[----:B------:R-:W-:Y:S05]  /*1e40*/  BPT.TRAP 0x1 ;  /* 0x000000040000795c */ /* 0x000fea0000300000 */
.L_x_29:
[----:B------:R-:W-:Y:S04]  /*1e50*/  BSSY.RECONVERGENT B0, `(.L_x_30) ;  /* 0x0000003000007945 */ /* 0x000fe80003800200 */
[----:B------:R-:W-:Y:S05]  /*1e60*/  @!P4 BRA `(.L_x_31) ;  /* 0x000000000004c947 */ /* 0x000fea0003800000 */
[----:B------:R-:W-:Y:S05]  /*1e70*/  BPT.TRAP 0x1 ;  /* 0x000000040000795c */ /* 0x000fea0000300000 */
.L_x_31:
[----:B------:R-:W-:Y:S05]  /*1e80*/  BSYNC.RECONVERGENT B0 ;  /* 0x0000000000007941 */ /* 0x000fea0003800200 */
.L_x_30:
[----:B------:R-:W-:Y:S02]  /*1e90*/  UIADD3 UR15, UPT, UPT, UR6, 0x1, URZ ;  /* 0x00000001060f7890 */ /* 0x000fe4000fffe0ff */
[----:B------:R-:W-:Y:S02]  /*1ea0*/  UIADD3 UR18, UP1, UPT, UR26, 0x80, URZ ;  /* 0x000000801a127890 */ /* 0x000fe4000ff3e0ff */
[----:B------:R-:W-:Y:S02]  /*1eb0*/  UISETP.NE.AND UP0, UPT, UR15, 0x24, UPT ;  /* 0x000000240f00788c */ /* 0x000fe4000bf05270 */
[----:B------:R-:W-:Y:S02]  /*1ec0*/  ULEA UR32, UR6, UR4, 0xc ;  /* 0x0000000406207291 */ /* 0x000fe4000f8e60ff */
[----:B------:R-:W-:Y:S02]  /*1ed0*/  USEL UR9, URZ, 0x1, UP0 ;  /* 0x00000001ff097887 */ /* 0x000fe40008000000 */
[----:B------:R-:W-:Y:S02]  /*1ee0*/  USEL UR15, UR15, URZ, UP0 ;  /* 0x000000ff0f0f7287 */ /* 0x000fe40008000000 */
[----:B------:R-:W-:Y:S02]  /*1ef0*/  ULOP3.LUT UR33, UR33, 0xfefffff8, URZ, 0xc0, !UPT ;  /* 0xfefffff821217892 */ /* 0x000fe4000f8ec0ff */
[----:B------:R-:W-:Y:S01]  /*1f00*/  ULEA UR8, UR15, UR4, 0x3 ;  /* 0x000000040f087291 */ /* 0x000fe2000f8e18ff */
[----:B------:R-:W-:Y:S01]  /*1f10*/  LOP3.LUT R15, R15, UR9, RZ, 0x3c, !PT ;  /* 0x000000090f0f7c12 */ /* 0x000fe2000f8e3cff */
[----:B------:R-:W-:Y:S02]  /*1f20*/  UIADD3.X UR19, UPT, UPT, URZ, UR27, URZ, UP1, !UPT ;  /* 0x0000001bff137290 */ /* 0x000fe40008ffe4ff */
[----:B------:R-:W-:Y:S01]  /*1f30*/  UIADD3 UR32, UPT, UPT, UR32, 0x6500, URZ ;  /* 0x0000650020207890 */ /* 0x000fe2000fffe0ff */
[----:B-1----:R-:W-:Y:S01]  /*1f40*/  SHF.L.U32 R2, R15, 0x1f, RZ ;  /* 0x0000001f0f027819 */ /* 0x002fe200000006ff */
[----:B------:R-:W-:Y:S01]  /*1f50*/  UIMAD UR5, UR6, 0x600, UR4 ;  /* 0x00000600060578a4 */ /* 0x000fe2000f8e0204 */
[----:B------:R-:W-:Y:S02]  /*1f60*/  UMOV UR30, 0x0 ;  /* 0x00000000001e7882 */ /* 0x000fe40000000000 */
[----:B------:R4:W1:Y:S01]  /*1f70*/  SYNCS.PHASECHK.TRANS64.TRYWAIT P0, [UR8+0x120], R2 ;  /* 0x00012002ff0075a7 */ /* 0x0008620008001108 */
[----:B------:R-:W-:Y:S01]  /*1f80*/  UMOV UR31, 0x10000000 ;  /* 0x10000000001f7882 */ /* 0x000fe20000000000 */
[----:B------:R-:W-:Y:S02]  /*1f90*/  UIADD3 UR28, UP0, UPT, UR26, 0x180, URZ ;  /* 0x000001801a1c7890 */ /* 0x000fe4000ff1e0ff */
[----:B------:R2:W-:Y:S01]  /*1fa0*/  UTMALDG.3D.2CTA [UR32], [UR18], desc[UR30] ;  /* 0x00001e20120075b4 */ /* 0x0005e20008211000 */
[----:B------:R-:W-:Y:S02]  /*1fb0*/  UIADD3 UR8, UPT, UPT, UR5, 0x2a500, URZ ;  /* 0x0002a50005087890 */ /* 0x000fe4000fffe0ff */
[----:B------:R-:W-:Y:S01]  /*1fc0*/  UIADD3.X UR29, UPT, UPT, URZ, UR27, URZ, UP0, !UPT ;  /* 0x0000001bff1d7290 */ /* 0x000fe200087fe4ff */
[----:B------:R-:W-:Y:S01]  /*1fd0*/  UMOV UR10, UR34 ;  /* 0x00000022000a7c82 */ /* 0x000fe20008000000 */
[----:B------:R-:W-:Y:S01]  /*1fe0*/  UMOV UR12, UR36 ;  /* 0x00000024000c7c82 */ /* 0x000fe20008000000 */
[----:B------:R-:W-:Y:S01]  /*1ff0*/  UMOV UR9, UR33 ;  /* 0x0000002100097c82 */ /* 0x000fe20008000000 */
[----:B------:R-:W-:Y:S01]  /*2000*/  UMOV UR25, UR7 ;  /* 0x0000000700197c82 */ /* 0x000fe20008000000 */
[----:B------:R-:W-:Y:S04]  /*2010*/  UMOV UR6, UR15 ;  /* 0x0000000f00067c82 */ /* 0x000fe80008000000 */
[----:B------:R4:W-:Y:S01]  /*2020*/  UTMALDG.3D.2CTA [UR8], [UR28], desc[UR30] ;  /* 0x00001e081c0075b4 */ /* 0x0009e20008211000 */
[----:B--2---:R-:W-:Y:S01]  /*2030*/  UIADD3 UR34, UPT, UPT, UR34, 0x20, URZ ;  /* 0x0000002022227890 */ /* 0x004fe2000fffe0ff */
[----:B------:R-:W-:Y:S11]  /*2040*/  BRA.U UP2, `(.L_x_32) ;  /* 0xfffffffd024c7547 */ /* 0x000ff6000b83ffff */
.L_x_26:
[----:B------:R-:W-:Y:S01]  /*2050*/  ULEA UR5, UR15, UR4, 0x3 ;  /* 0x000000040f057291 */ /* 0x000fe2000f8e18ff */
[----:B-1--4-:R-:W-:Y:S01]  /*2060*/  SHF.L.U32 R2, R15, 0x1f, RZ ;  /* 0x0000001f0f027819 */ /* 0x012fe200000006ff */
[----:B------:R-:W-:Y:S01]  /*2070*/  @!P1 SYNCS.ARRIVE.TRANS64.A1T0 RZ, [UR4+0x258], RZ ;  /* 0x000258ffffff99a7 */ /* 0x000fe20008100004 */
[----:B------:R-:W-:-:S06]  /*2080*/  UISETP.GT.AND UP0, UPT, UR24, UR23, UPT ;  /* 0x000000171800728c */ /* 0x000fcc000bf04270 */
[----:B--2---:R1:W2:Y:S03]  /*2090*/  SYNCS.PHASECHK.TRANS64.TRYWAIT P0, [UR5+0x120], R2 ;  /* 0x00012002ff0075a7 */ /* 0x0042a60008001105 */
[----:B------:R-:W-:Y:S05]  /*20a0*/  BRA.U !UP0, `(.L_x_33) ;  /* 0x0000000108c07547 */ /* 0x000fea000b800000 */
[----:B------:R-:W-:Y:S01]  /*20b0*/  UIADD3 UR28, UPT, UPT, UR21, UR25, URZ ;  /* 0x00000019151c7290 */ /* 0x000fe2000fffe0ff */
[----:B------:R-:W-:-:S11]  /*20c0*/  UMOV UR6, UR15 ;  /* 0x0000000f00067c82 */ /* 0x000fd60008000000 */
.L_x_39:
[----:B--2---:R-:W-:Y:S01]  /*20d0*/  @P5 MOV R3, 0x2c00 ;  /* 0x00002c0000035802 */ /* 0x004fe20000000f00 */
[----:B------:R-:W-:Y:S01]  /*20e0*/  ULEA UR17, UR6, UR4, 0x3 ;  /* 0x0000000406117291 */ /* 0x000fe2000f8e18ff */
[----:B-12---:R-:W-:Y:S11]  /*20f0*/  @P0 BRA `(.L_x_34) ;  /* 0x00000000000c0947 */ /* 0x006ff60003800000 */
[----:B------:R-:W-:Y:S04]  /*2100*/  SHF.L.U32 R5, R15, 0x1f, RZ ;  /* 0x0000001f0f057819 */ /* 0x000fe800000006ff */
[----:B------:R-:W2:Y:S02]  /*2110*/  SYNCS.PHASECHK.TRANS64.TRYWAIT P0, [UR17+0x120], R5 ;  /* 0x00012005ff0075a7 */ /* 0x000ea40008001111 */
[----:B--2---:R-:W-:Y:S05]  /*2120*/  @!P0 BRA `(.L_x_35) ;  /* 0x0000007000a48947 */ /* 0x004fea0003800000 */
.L_x_34:
[----:B------:R2:W-:Y:S01]  /*2130*/  @P5 SYNCS.ARRIVE.TRANS64 RZ, [UR17], R3 ;  /* 0x00000003ffff59a7 */ /* 0x0005e20008000011 */
[----:B------:R-:W-:Y:S04]  /*2140*/  ULOP3.LUT UR5, UR14, 0x2, URZ, 0xfc, !UPT ;  /* 0x000000020e057892 */ /* 0x000fe8000f8efcff */
[----:B------:R-:W-:Y:S09]  /*2150*/  UISETP.NE.AND UP0, UPT, UR5, 0x2, UPT ;  /* 0x000000020500788c */ /* 0x000ff2000bf05270 */
[----:B------:R-:W-:Y:S05]  /*2160*/  BRA.U UP0, `(.L_x_36) ;  /* 0x0000000100047547 */ /* 0x000fea000b800000 */
[----:B------:R-:W-:Y:S05]  /*2170*/  BPT.TRAP 0x1 ;  /* 0x000000040000795c */ /* 0x000fea0000300000 */
.L_x_36:
[----:B------:R-:W-:Y:S04]  /*2180*/  BSSY.RECONVERGENT B0, `(.L_x_37) ;  /* 0x0000003000007945 */ /* 0x000fe80003800200 */
[----:B------:R-:W-:Y:S05]  /*2190*/  @!P4 BRA `(.L_x_38) ;  /* 0x000000000004c947 */ /* 0x000fea0003800000 */
[----:B------:R-:W-:Y:S05]  /*21a0*/  BPT.TRAP 0x1 ;  /* 0x000000040000795c */ /* 0x000fea0000300000 */
.L_x_38:
[----:B------:R-:W-:Y:S05]  /*21b0*/  BSYNC.RECONVERGENT B0 ;  /* 0x0000000000007941 */ /* 0x000fea0003800200 */
.L_x_37:
[----:B------:R-:W-:Y:S02]  /*21c0*/  UIADD3 UR15, UPT, UPT, UR6, 0x1, URZ ;  /* 0x00000001060f7890 */ /* 0x000fe4000fffe0ff */
[----:B------:R-:W-:Y:S02]  /*21d0*/  ULEA UR16, UR6, UR4, 0xc ;  /* 0x0000000406107291 */ /* 0x000fe4000f8e60ff */
[----:B------:R-:W-:Y:S02]  /*21e0*/  UISETP.NE.AND UP0, UPT, UR15, 0x24, UPT ;  /* 0x000000240f00788c */ /* 0x000fe4000bf05270 */
[----:B------:R-:W-:Y:S02]  /*21f0*/  UIADD3 UR38, UP1, UPT, UR26, 0x80, URZ ;  /* 0x000000801a267890 */ /* 0x000fe4000ff3e0ff */
[----:B------:R-:W-:Y:S02]  /*2200*/  USEL UR9, URZ, 0x1, UP0 ;  /* 0x00000001ff097887 */ /* 0x000fe40008000000 */
[----:B------:R-:W-:Y:S02]  /*2210*/  USEL UR15, UR15, URZ, UP0 ;  /* 0x000000ff0f0f7287 */ /* 0x000fe40008000000 */
[----:B------:R-:W-:Y:S02]  /*2220*/  ULOP3.LUT UR17, UR17, 0xfefffff8, URZ, 0xc0, !UPT ;  /* 0xfefffff811117892 */ /* 0x000fe4000f8ec0ff */
[----:B------:R-:W-:Y:S01]  /*2230*/  ULEA UR8, UR15, UR4, 0x3 ;  /* 0x000000040f087291 */ /* 0x000fe2000f8e18ff */
[----:B------:R-:W-:Y:S01]  /*2240*/  LOP3.LUT R15, R15, UR9, RZ, 0x3c, !PT ;  /* 0x000000090f0f7c12 */ /* 0x000fe2000f8e3cff */
[----:B------:R-:W-:Y:S02]  /*2250*/  USHF.L.U32 UR18, UR25, 0x5, URZ ;  /* 0x0000000519127899 */ /* 0x000fe400080006ff */
[----:B------:R-:W-:Y:S01]  /*2260*/  UIADD3 UR16, UPT, UPT, UR16, 0x6500, URZ ;  /* 0x0000650010107890 */ /* 0x000fe2000fffe0ff */
[----:B-1----:R-:W-:Y:S01]  /*2270*/  SHF.L.U32 R2, R15, 0x1f, RZ ;  /* 0x0000001f0f027819 */ /* 0x002fe200000006ff */
[----:B------:R-:W-:Y:S02]  /*2280*/  UIADD3.X UR39, UPT, UPT, URZ, UR27, URZ, UP1, !UPT ;  /* 0x0000001bff277290 */ /* 0x000fe40008ffe4ff */
[----:B------:R-:W-:Y:S01]  /*2290*/  UIMAD UR5, UR6, 0x600, UR4 ;  /* 0x00000600060578a4 */ /* 0x000fe2000f8e0204 */
[----:B------:R4:W1:Y:S01]  /*22a0*/  SYNCS.PHASECHK.TRANS64.TRYWAIT P0, [UR8+0x120], R2 ;  /* 0x00012002ff0075a7 */ /* 0x0008620008001108 */
[----:B------:R-:W-:Y:S02]  /*22b0*/  UIADD3 UR32, UP0, UPT, UR26, 0x180, URZ ;  /* 0x000001801a207890 */ /* 0x000fe4000ff1e0ff */
[----:B------:R-:W-:Y:S01]  /*22c0*/  UIADD3 UR8, UPT, UPT, UR5, 0x2a500, URZ ;  /* 0x0002a50005087890 */ /* 0x000fe2000fffe0ff */
[----:B------:R-:W-:Y:S01]  /*22d0*/  UMOV UR30, 0x0 ;  /* 0x00000000001e7882 */ /* 0x000fe20000000000 */
[----:B------:R-:W-:Y:S01]  /*22e0*/  UMOV UR31, 0x10000000 ;  /* 0x10000000001f7882 */ /* 0x000fe20000000000 */
[----:B------:R-:W-:Y:S01]  /*22f0*/  UMOV UR19, UR35 ;  /* 0x0000002300137c82 */ /* 0x000fe20008000000 */
[----:B------:R-:W-:Y:S01]  /*2300*/  UMOV UR20, UR36 ;  /* 0x0000002400147c82 */ /* 0x000fe20008000000 */
[----:B------:R-:W-:Y:S01]  /*2310*/  UIADD3.X UR33, UPT, UPT, URZ, UR27, URZ, UP0, !UPT ;  /* 0x0000001bff217290 */ /* 0x000fe200087fe4ff */
[----:B------:R4:W-:Y:S01]  /*2320*/  UTMALDG.3D.2CTA [UR16], [UR38], desc[UR30] ;  /* 0x00001e10260075b4 */ /* 0x0009e20008211000 */
[----:B------:R-:W-:Y:S01]  /*2330*/  UIADD3 UR25, UPT, UPT, UR25, 0x1, URZ ;  /* 0x0000000119197890 */ /* 0x000fe2000fffe0ff */
[----:B------:R-:W-:Y:S01]  /*2340*/  UMOV UR12, UR36 ;  /* 0x00000024000c7c82 */ /* 0x000fe20008000000 */
[----:B------:R-:W-:Y:S01]  /*2350*/  UMOV UR9, UR17 ;  /* 0x0000001100097c82 */ /* 0x000fe20008000000 */
[----:B------:R-:W-:Y:S01]  /*2360*/  UMOV UR10, UR18 ;  /* 0x00000012000a7c82 */ /* 0x000fe20008000000 */
[----:B------:R-:W-:Y:S03]  /*2370*/  UISETP.NE.AND UP0, UPT, UR25, UR28, UPT ;  /* 0x0000001c1900728c */ /* 0x000fe6000bf05270 */
[----:B------:R4:W-:Y:S01]  /*2380*/  UTMALDG.3D.2CTA [UR8], [UR32], desc[UR30] ;  /* 0x00001e08200075b4 */ /* 0x0009e20008211000 */
[----:B------:R-:W-:Y:S05]  /*2390*/  UMOV UR6, UR15 ;  /* 0x0000000f00067c82 */ /* 0x000fea0008000000 */
[----:B----4-:R-:W-:Y:S05]  /*23a0*/  BRA.U UP0, `(.L_x_39) ;  /* 0xfffffffd00487547 */ /* 0x010fea000b83ffff */
.L_x_33:
[----:B-1----:R-:W-:Y:S01]  /*23b0*/  LEA R2, R14, UR4, 0x3 ;  /* 0x000000040e027c11 */ /* 0x002fe2000f8e18ff */
[----:B------:R-:W-:Y:S01]  /*23c0*/  NOP ;  /* 0x0000000000007918 */ /* 0x000fe20000000000 */
[----:B--2---:R-:W-:Y:S02]  /*23d0*/  SHF.L.U32 R3, R12, 0x1f, RZ ;  /* 0x0000001f0c037819 */ /* 0x004fe400000006ff */
[----:B------:R-:W-:Y:S02]  /*23e0*/  LEA R4, R14, UR4, 0x4 ;  /* 0x000000040e047c11 */ /* 0x000fe4000f8e20ff */
[----:B------:R-:W1:Y:S02]  /*23f0*/  SYNCS.PHASECHK.TRANS64.TRYWAIT P0, [R2+URZ+0x260], R3 ;  /* 0x00026003020075a7 */ /* 0x000e6400080011ff */
[----:B-1----:R-:W-:Y:S05]  /*2400*/  @!P0 BRA `(.L_x_40) ;  /* 0x0000007000048947 */ /* 0x002fea0003800000 */
.L_x_151:
[----:B------:R-:W2:Y:S01]  /*2410*/  LDS.128 R4, [R4+0x2f0] ;  /* 0x0002f00004047984 */ /* 0x000ea20000000c00 */
[----:B------:R-:W-:Y:S01]  /*2420*/  ISETP.GE.AND P0, PT, R102, 0x1, PT ;  /* 0x000000016600780c */ /* 0x000fe20003f06270 */
[----:B-1----:R-:W-:Y:S01]  /*2430*/  VIADD R2, R2, 0x270 ;  /* 0x0000027002027836 */ /* 0x002fe20000000000 */
[----:B------:R-:W-:Y:S01]  /*2440*/  @!PT LDS RZ, [RZ] ;  /* 0x00000000fffff984 */ /* 0x000fe20000000800 */
[----:B------:R-:W-:Y:S01]  /*2450*/  @!PT LDS RZ, [RZ] ;  /* 0x00000000fffff984 */ /* 0x000fe20000000800 */
[----:B------:R-:W-:Y:S01]  /*2460*/  @!PT LDS RZ, [RZ] ;  /* 0x00000000fffff984 */ /* 0x000fe20000000800 */
[----:B------:R-:W-:Y:S01]  /*2470*/  @!PT LDS RZ, [RZ] ;  /* 0x00000000fffff984 */ /* 0x000fe20000000800 */
[----:B------:R1:W-:Y:S06]  /*2480*/  MEMBAR.ALL.CTA ;  /* 0x0000000000007992 */ /* 0x0003ec0000008000 */
[----:B-1----:R-:W1:Y:S01]  /*2490*/  FENCE.VIEW.ASYNC.S ;  /* 0x00000000000073c6 */ /* 0x002e620000000000 */
[----:B------:R-:W-:-:S04]  /*24a0*/  PRMT R2, RZ, 0x654, R2 ;  /* 0x00000654ff027816 */ /* 0x000fc80000000002 */
[----:B-1----:R1:W-:Y:S01]  /*24b0*/  SYNCS.ARRIVE.TRANS64.RED.A1T0 RZ, [R2+URZ], RZ ;  /* 0x000000ff02ff79a7 */ /* 0x0023e200081004ff */
[----:B--2---:R-:W-:-:S13]  /*24c0*/  LOP3.LUT P2, RZ, R6, 0x1, RZ, 0xc0, !PT ;  /* 0x0000000106ff7812 */ /* 0x004fda000784c0ff */
[----:B------:R-:W-:Y:S01]  /*24d0*/  @P2 SHF.R.U32.HI R3, RZ, 0x10, R5 ;  /* 0x00000010ff032819 */ /* 0x000fe20000011605 */
[----:B------:R-:W-:Y:S01]  /*24e0*/  VOTEU.ANY UP0, P2 ;  /* 0x0000000000ff7886 */ /* 0x000fe20001000100 */
[----:B------:R-:W-:Y:S02]  /*24f0*/  @P2 MOV R13, R4 ;  /* 0x00000004000d2202 */ /* 0x000fe40000000f00 */
[----:B------:R-:W-:Y:S02]  /*2500*/  @P2 R2UR.BROADCAST UR5, R3 ;  /* 0x00000000030522ca */ /* 0x000fe400008e0000 */
[----:B------:R-:W-:-:S11]  /*2510*/  @P2 LOP3.LUT R11, R5, 0xffff, RZ, 0xc0, !PT ;  /* 0x0000ffff050b2812 */ /* 0x000fd600078ec0ff */
[----:B------:R-:W-:Y:S01]  /*2520*/  @UP0 UMOV UR36, UR5 ;  /* 0x0000000500240c82 */ /* 0x000fe20008000000 */
[----:B-1----:R-:W-:Y:S05]  /*2530*/  @!P0 BRA `(.L_x_41) ;  /* 0x0000000000b88947 */ /* 0x002fea0003800000 */
[----:B------:R-:W3:Y:S01]  /*2540*/  LDC.64 R4, c[0x0][0xb18] ;  /* 0x0002c600ff047b82 */ /* 0x000ee20000000a00 */
[----:B------:R-:W-:-:S07]  /*2550*/  ISETP.NE.AND P3, PT, R102, 0x1, PT ;  /* 0x000000016600780c */ /* 0x000fce0003f65270 */
[----:B------:R-:W1:Y:S08]  /*2560*/  LDC.64 R6, c[0x0][0xb10] ;  /* 0x0002c400ff067b82 */ /* 0x000e700000000a00 */
[----:B------:R-:W2:Y:S08]  /*2570*/  LDC R17, c[0x0][0xb20] ;  /* 0x0002c800ff117b82 */ /* 0x000eb00000000800 */
[----:B------:R-:W4:Y:S01]  /*2580*/  LDC R20, c[0x0][0xb0c] ;  /* 0x0002c300ff147b82 */ /* 0x000f220000000800 */
[----:B---3--:R-:W-:Y:S01]  /*2590*/  IMAD.HI.U32 R24, R0, R5, RZ ;  /* 0x0000000500187227 */ /* 0x008fe200078e00ff */
[----:B------:R-:W-:-:S06]  /*25a0*/  ISETP.NE.AND P0, PT, R4, 0x1, PT ;  /* 0x000000010400780c */ /* 0x000fcc0003f05270 */
[----:B------:R-:W3:Y:S01]  /*25b0*/  LDC.64 R2, c[0x0][0xb28] ;  /* 0x0002ca00ff027b82 */ /* 0x000ee20000000a00 */
[----:B-1----:R-:W-:-:S04]  /*25c0*/  IMAD.HI.U32 R22, R9, R6, RZ ;  /* 0x0000000609167227 */ /* 0x002fc800078e00ff */
[----:B------:R-:W-:Y:S01]  /*25d0*/  IMAD.HI.U32 R26, R13, R6, RZ ;  /* 0x000000060d1a7227 */ /* 0x000fe200078e00ff */
[----:B------:R-:W-:Y:S02]  /*25e0*/  SHF.R.U32.HI R22, RZ, R7, R22 ;  /* 0x00000007ff167219 */ /* 0x000fe40000011616 */
[----:B--2---:R-:W-:Y:S01]  /*25f0*/  SHF.R.U32.HI R19, RZ, R17, R24 ;  /* 0x00000011ff137219 */ /* 0x004fe20000011618 */
[----:B------:R-:W-:Y:S01]  /*2600*/  IMAD.HI.U32 R24, R11, R5, RZ ;  /* 0x000000050b187227 */ /* 0x000fe200078e00ff */
[----:B------:R-:W-:Y:S02]  /*2610*/  SHF.R.U32.HI R26, RZ, R7, R26 ;  /* 0x00000007ff1a7219 */ /* 0x000fe4000001161a */
[----:B------:R-:W-:Y:S02]  /*2620*/  SEL R19, R0, R19, !P0 ;  /* 0x0000001300137207 */ /* 0x000fe40004000000 */
[----:B------:R-:W-:Y:S02]  /*2630*/  SHF.R.U32.HI R24, RZ, R17, R24 ;  /* 0x00000011ff187219 */ /* 0x000fe40000011618 */
[----:B----4-:R-:W-:-:S02]  /*2640*/  ISETP.NE.AND P1, PT, R20, 0x1, PT ;  /* 0x000000011400780c */ /* 0x010fc40003f25270 */
[----:B------:R-:W-:Y:S02]  /*2650*/  SEL R5, R11, R24, !P0 ;  /* 0x000000180b057207 */ /* 0x000fe40004000000 */
[----:B------:R-:W-:Y:S02]  /*2660*/  SEL R21, R9, R22, !P1 ;  /* 0x0000001609157207 */ /* 0x000fe40004800000 */
[----:B------:R-:W-:Y:S01]  /*2670*/  SEL R7, R13, R26, !P1 ;  /* 0x0000001a0d077207 */ /* 0x000fe20004800000 */
[----:B---3--:R-:W-:Y:S01]  /*2680*/  IMAD.HI.U32 R22, R19, R2, RZ ;  /* 0x0000000213167227 */ /* 0x008fe200078e00ff */
[----:B------:R-:W-:-:S03]  /*2690*/  IADD3 R17, PT, PT, -R5, RZ, RZ ;  /* 0x000000ff05117210 */ /* 0x000fc60007ffe1ff */
        /* <DEDUP_REMOVED lines=11> */
[----:B------:R-:W-:-:S04]  /*2750*/  @!P0 IMAD.HI.U32 R22, R7, R2, RZ ;  /* 0x0000000207168227 */ /* 0x000fc800078e00ff */
[----:B------:R-:W-:Y:S01]  /*2760*/  IMAD.MOV R2, RZ, RZ, -R6 ;  /* 0x000000ffff027224 */ /* 0x000fe200078e0a06 */
[----:B------:R-:W-:-:S03]  /*2770*/  @!P0 SHF.R.U32.HI R22, RZ, R3, R22 ;  /* 0x00000003ff168219 */ /* 0x000fc60000011616 */
[----:B------:R-:W-:Y:S01]  /*2780*/  IMAD R2, R102, R2, R5 ;  /* 0x0000000266027224 */ /* 0x000fe200078e0205 */
        /* <DEDUP_REMOVED lines=9> */
.L_x_41:
[----:B------:R-:W1:Y:S02]  /*2820*/  LDCU UR5, c[0x0][0xb30] ;  /* 0x00016600ff0577ac */ /* 0x000e640008000800 */
[----:B-1----:R-:W-:-:S09]  /*2830*/  UISETP.NE.AND UP0, UPT, UR5, 0x1, UPT ;  /* 0x000000010500788c */ /* 0x002fd2000bf05270 */
[----:B------:R-:W-:Y:S05]  /*2840*/  BRA.U UP0, `(.L_x_42) ;  /* 0x0000000100407547 */ /* 0x000fea000b800000 */
[----:B------:R-:W1:Y:S08]  /*2850*/  LDC.64 R4, c[0x0][0xb10] ;  /* 0x0002c400ff047b82 */ /* 0x000e700000000a00 */
[----:B------:R-:W2:Y:S08]  /*2860*/  LDC.64 R2, c[0x0][0xb18] ;  /* 0x0002c600ff027b82 */ /* 0x000eb00000000a00 */
[----:B------:R-:W4:Y:S08]  /*2870*/  LDC R6, c[0x0][0xb20] ;  /* 0x0002c800ff067b82 */ /* 0x000f300000000800 */
[----:B------:R-:W3:Y:S01]  /*2880*/  LDC R20, c[0x0][0xb0c] ;  /* 0x0002c300ff147b82 */ /* 0x000ee20000000800 */
[----:B-1----:R-:W-:-:S05]  /*2890*/  IMAD.HI.U32 R4, R13, R4, RZ ;  /* 0x000000040d047227 */ /* 0x002fca00078e00ff */
[----:B------:R-:W-:Y:S01]  /*28a0*/  SHF.R.U32.HI R4, RZ, R5, R4 ;  /* 0x00000005ff047219 */ /* 0x000fe20000011604 */
[----:B--2---:R-:W-:Y:S01]  /*28b0*/  IMAD.HI.U32 R3, R11, R3, RZ ;  /* 0x000000030b037227 */ /* 0x004fe200078e00ff */
[----:B------:R-:W-:-:S04]  /*28c0*/  ISETP.NE.AND P0, PT, R2, 0x1, PT ;  /* 0x000000010200780c */ /* 0x000fc80003f05270 */
[----:B----4-:R-:W-:-:S04]  /*28d0*/  SHF.R.U32.HI R6, RZ, R6, R3 ;  /* 0x00000006ff067219 */ /* 0x010fc80000011603 */
[----:B------:R-:W-:Y:S02]  /*28e0*/  SEL R3, R11, R6, !P0 ;  /* 0x000000060b037207 */ /* 0x000fe40004000000 */
[----:B---3--:R-:W-:-:S04]  /*28f0*/  ISETP.NE.AND P1, PT, R20, 0x1, PT ;  /* 0x000000011400780c */ /* 0x008fc80003f25270 */
[----:B------:R-:W-:-:S05]  /*2900*/  SEL R4, R13, R4, !P1 ;  /* 0x000000040d047207 */ /* 0x000fca0004800000 */
[----:B------:R-:W-:Y:S02]  /*2910*/  IMAD.IADD R5, R3, 0x1, -R4 ;  /* 0x0000000103057824 */ /* 0x000fe400078e0a04 */
[----:B------:R-:W-:Y:S02]  /*2920*/  IMAD.IADD R3, R4, 0x1, -R3 ;  /* 0x0000000104037824 */ /* 0x000fe400078e0a03 */
[----:B------:R-:W-:Y:S02]  /*2930*/  IMAD R13, R5, R20, R13 ;  /* 0x00000014050d7224 */ /* 0x000fe400078e020d */
[----:B------:R-:W-:-:S07]  /*2940*/  IMAD R11, R3, R2, R11 ;  /* 0x00000002030b7224 */ /* 0x000fce00078e020b */
.L_x_42:
[----:B------:R-:W-:Y:S01]  /*2950*/  VIADD R14, R14, 0x1 ;  /* 0x000000010e0e7836 */ /* 0x000fe20000000000 */
[----:B------:R-:W-:Y:S01]  /*2960*/  PLOP3.LUT P1, PT, PT, PT, PT, 0x80, 0x8 ;  /* 0x000000000008781c */ /* 0x000fe20003f2f070 */
[----:B------:R-:W-:Y:S02]  /*2970*/  IMAD.IADD R213, R13, 0x1, R214 ;  /* 0x000000010dd57824 */ /* 0x000fe400078e02d6 */
[----:B------:R-:W-:Y:S01]  /*2980*/  IMAD.IADD R215, R11, 0x1, R212 ;  /* 0x000000010bd77824 */ /* 0x000fe200078e02d4 */
[----:B------:R-:W-:-:S04]  /*2990*/  ISETP.NE.AND P0, PT, R14, 0x2, PT ;  /* 0x000000020e00780c */ /* 0x000fc80003f05270 */
[----:B------:R-:W-:Y:S02]  /*29a0*/  SEL R3, RZ, 0x1, P0 ;  /* 0x00000001ff037807 */ /* 0x000fe40000000000 */
[----:B------:R-:W-:Y:S02]  /*29b0*/  SEL R14, R14, RZ, P0 ;  /* 0x000000ff0e0e7207 */ /* 0x000fe40000000000 */
[----:B------:R-:W-:Y:S01]  /*29c0*/  LOP3.LUT R12, R12, R3, RZ, 0x3c, !PT ;  /* 0x000000030c0c7212 */ /* 0x000fe200078e3cff */
[----:B------:R-:W-:Y:S06]  /*29d0*/  @P2 BRA `(.L_x_43) ;  /* 0xfffffff000582947 */ /* 0x000fec000383ffff */
[----:B------:R-:W-:Y:S01]  /*29e0*/  UIADD3 UR4, UPT, UPT, UR4, 0x120, URZ ;  /* 0x0000012004047890 */ /* 0x000fe2000fffe0ff */
[----:B------:R-:W-:-:S03]  /*29f0*/  SHF.L.U32 R3, R15, 0x1f, RZ ;  /* 0x0000001f0f037819 */ /* 0x000fc600000006ff */
[----:B------:R-:W-:-:S09]  /*2a00*/  ULEA UR5, UR15, UR4, 0x3 ;  /* 0x000000040f057291 */ /* 0x000fd2000f8e18ff */
[----:B------:R-:W1:Y:S02]  /*2a10*/  SYNCS.PHASECHK.TRANS64.TRYWAIT P0, [UR5], R3 ;  /* 0x00000003ff0075a7 */ /* 0x000e640008001105 */
[----:B-1----:R-:W-:Y:S05]  /*2a20*/  @!P0 BRA `(.L_x_44) ;  /* 0x0000006800908947 */ /* 0x002fea0003800000 */
.L_x_153:
[----:B------:R-:W-:-:S04]  /*2a30*/  UIADD3 UR6, UPT, UPT, UR15, 0x1, URZ ;  /* 0x000000010f067890 */ /* 0x000fc8000fffe0ff */
[----:B------:R-:W-:-:S04]  /*2a40*/  UISETP.NE.AND UP0, UPT, UR6, 0x24, UPT ;  /* 0x000000240600788c */ /* 0x000fc8000bf05270 */
[----:B------:R-:W-:Y:S02]  /*2a50*/  USEL UR7, URZ, 0x1, UP0 ;  /* 0x00000001ff077887 */ /* 0x000fe40008000000 */
[----:B------:R-:W-:-:S04]  /*2a60*/  USEL UR6, UR6, URZ, UP0 ;  /* 0x000000ff06067287 */ /* 0x000fc80008000000 */
[----:B------:R-:W-:Y:S01]  /*2a70*/  ULEA UR5, UR6, UR4, 0x3 ;  /* 0x0000000406057291 */ /* 0x000fe2000f8e18ff */
[----:B------:R-:W-:-:S04]  /*2a80*/  LOP3.LUT R2, R15, UR7, RZ, 0x3c, !PT ;  /* 0x000000070f027c12 */ /* 0x000fc8000f8e3cff */
[----:B-1----:R-:W-:-:S04]  /*2a90*/  SHF.L.U32 R3, R2, 0x1f, RZ ;  /* 0x0000001f02037819 */ /* 0x002fc800000006ff */
[----:B------:R-:W1:Y:S02]  /*2aa0*/  SYNCS.PHASECHK.TRANS64.TRYWAIT P0, [UR5], R3 ;  /* 0x00000003ff0075a7 */ /* 0x000e640008001105 */
[----:B-1----:R-:W-:Y:S05]  /*2ab0*/  @!P0 BRA `(.L_x_45) ;  /* 0x0000006800848947 */ /* 0x002fea0003800000 */
.L_x_155:
        /* <DEDUP_REMOVED lines=9> */
.L_x_157:
        /* <DEDUP_REMOVED lines=9> */
.L_x_159:
        /* <DEDUP_REMOVED lines=9> */
.L_x_161:
        /* <DEDUP_REMOVED lines=9> */
.L_x_163:
        /* <DEDUP_REMOVED lines=9> */
.L_x_165:
        /* <DEDUP_REMOVED lines=9> */
.L_x_167:
        /* <DEDUP_REMOVED lines=9> */
.L_x_169:
        /* <DEDUP_REMOVED lines=9> */
.L_x_171:
        /* <DEDUP_REMOVED lines=9> */
.L_x_173:
        /* <DEDUP_REMOVED lines=9> */
.L_x_175:
        /* <DEDUP_REMOVED lines=9> */
.L_x_177:
        /* <DEDUP_REMOVED lines=9> */
.L_x_179:
        /* <DEDUP_REMOVED lines=9> */
.L_x_181:
        /* <DEDUP_REMOVED lines=9> */
.L_x_183:
        /* <DEDUP_REMOVED lines=9> */
.L_x_185:
        /* <DEDUP_REMOVED lines=9> */
.L_x_187:
        /* <DEDUP_REMOVED lines=9> */
.L_x_189:
        /* <DEDUP_REMOVED lines=9> */
.L_x_191:
        /* <DEDUP_REMOVED lines=9> */
.L_x_193:
        /* <DEDUP_REMOVED lines=9> */
.L_x_195:
        /* <DEDUP_REMOVED lines=9> */
.L_x_197:
        /* <DEDUP_REMOVED lines=9> */
.L_x_199:
        /* <DEDUP_REMOVED lines=9> */
.L_x_201:
        /* <DEDUP_REMOVED lines=9> */
.L_x_203:
        /* <DEDUP_REMOVED lines=9> */
.L_x_205:
        /* <DEDUP_REMOVED lines=9> */
.L_x_207:
        /* <DEDUP_REMOVED lines=9> */
.L_x_209:
        /* <DEDUP_REMOVED lines=9> */
.L_x_211:
        /* <DEDUP_REMOVED lines=9> */
.L_x_213:
        /* <DEDUP_REMOVED lines=9> */
.L_x_215:
        /* <DEDUP_REMOVED lines=9> */
.L_x_217:
        /* <DEDUP_REMOVED lines=9> */
.L_x_219:
        /* <DEDUP_REMOVED lines=9> */
.L_x_221:
[----:B------:R-:W-:-:S04]  /*3d50*/  UIADD3 UR6, UPT, UPT, UR6, 0x1, URZ ;  /* 0x0000000106067890 */ /* 0x000fc8000fffe0ff */
[----:B------:R-:W-:-:S04]  /*3d60*/  UISETP.NE.AND UP0, UPT, UR6, 0x24, UPT ;  /* 0x000000240600788c */ /* 0x000fc8000bf05270 */
[----:B------:R-:W-:Y:S02]  /*3d70*/  USEL UR5, URZ, 0x1, UP0 ;  /* 0x00000001ff057887 */ /* 0x000fe40008000000 */
[----:B------:R-:W-:-:S04]  /*3d80*/  USEL UR6, UR6, URZ, UP0 ;  /* 0x000000ff06067287 */ /* 0x000fc80008000000 */
[----:B------:R-:W-:Y:S01]  /*3d90*/  ULEA UR6, UR6, UR4, 0x3 ;  /* 0x0000000406067291 */ /* 0x000fe2000f8e18ff */
[----:B-1----:R-:W-:-:S04]  /*3da0*/  LOP3.LUT R3, R2, UR5, RZ, 0x3c, !PT ;  /* 0x0000000502037c12 */ /* 0x002fc8000f8e3cff */
[----:B------:R-:W-:Y:S01]  /*3db0*/  SHF.L.U32 R3, R3, 0x1f, RZ ;  /* 0x0000001f03037819 */ /* 0x000fe200000006ff */
[----:B---3--:R-:W-:-:S07]  /*3dc0*/  IMAD.U32 R0, RZ, RZ, UR6 ;  /* 0x00000006ff007e24 */ /* 0x008fce000f8e00ff */
.L_x_79:
[----:B-1----:R1:W2:Y:S02]  /*3dd0*/  SYNCS.PHASECHK.TRANS64.TRYWAIT P0, [R0+URZ], R3 ;  /* 0x00000003000075a7 */ /* 0x0022a400080011ff */
[----:B--2---:R-:W-:Y:S05]  /*3de0*/  @!P0 NANOSLEEP.SYNCS 0x989680 ;  /* 0x009896800000895d */ /* 0x004fea0003900000 */
[----:B------:R-:W2:Y:S02]  /*3df0*/  @!P0 SYNCS.PHASECHK.TRANS64 P0, [R0+URZ], R3 ;  /* 0x00000003000085a7 */ /* 0x000ea400080010ff */
[----:B--2---:R-:W-:Y:S05]  /*3e00*/  @P0 EXIT ;  /* 0x000000000000094d */ /* 0x004fea0003800000 */
[----:B------:R-:W-:Y:S05]  /*3e10*/  BRA `(.L_x_79) ;  /* 0xfffffffc00ec7947 */ /* 0x000fea000383ffff */
.L_x_23:
[----:B------:R-:W-:-:S04]  /*3e20*/  UISETP.NE.AND UP1, UPT, UR37, URZ, UPT ;  /* 0x000000ff2500728c */ /* 0x000fc8000bf25270 */
[----:B------:R-:W-:-:S09]  /*3e30*/  UISETP.NE.OR UP1, UPT, UR10, 0x1, UP1 ;  /* 0x000000010a00788c */ /* 0x000fd20008f25670 */
[----:B------:R-:W-:Y:S05]  /*3e40*/  BRA.U UP1, `(.L_x_80) ;  /* 0x00000005014c7547 */ /* 0x000fea000b800000 */
[----:B------:R-:W-:Y:S01]  /*3e50*/  HFMA2 R11, -RZ, RZ, 0, 0 ;  /* 0x00000000ff0b7431 */ /* 0x000fe200000001ff */
[----:B------:R-:W-:Y:S01]  /*3e60*/  ISETP.GE.U32.AND P2, PT, R10, 0x2, PT ;  /* 0x000000020a00780c */ /* 0x000fe20003f46070 */
[----:B------:R-:W-:Y:S01]  /*3e70*/  IMAD.MOV.U32 R12, RZ, RZ, 0x1 ;  /* 0x00000001ff0c7424 */ /* 0x000fe200078e00ff */
[----:B------:R-:W-:Y:S01]  /*3e80*/  CS2R R8, SRZ ;  /* 0x0000000000087805 */ /* 0x000fe2000001ff00 */
[----:B------:R-:W-:Y:S01]  /*3e90*/  IMAD.MOV.U32 R3, RZ, RZ, RZ ;  /* 0x000000ffff037224 */ /* 0x000fe200078e00ff */
[----:B------:R-:W-:Y:S01]  /*3ea0*/  UMOV UR4, 0x400 ;  /* 0x0000040000047882 */ /* 0x000fe20000000000 */
[----:B------:R-:W-:Y:S01]  /*3eb0*/  UMOV UR6, URZ ;  /* 0x000000ff00067c82 */ /* 0x000fe20008000000 */
[----:B------:R-:W-:-:S12]  /*3ec0*/  ULEA UR37, UR37, UR4, 0x18 ;  /* 0x0000000425257291 */ /* 0x000fd8000f8ec0ff */
.L_x_84:
[----:B------:R-:W-:Y:S02]  /*3ed0*/  LEA R0, R3, UR37, 0x3 ;  /* 0x0000002503007c11 */ /* 0x000fe4000f8e18ff */
[----:B------:R-:W-:-:S03]  /*3ee0*/  SHF.L.U32 R5, R8, 0x1f, RZ ;  /* 0x0000001f08057819 */ /* 0x000fc600000006ff */
[----:B------:R-:W-:Y:S01]  /*3ef0*/  VIADD R4, R0, 0x2d0 ;  /* 0x000002d000047836 */ /* 0x000fe20000000000 */
[----:B------:R-:W1:Y:S02]  /*3f00*/  SYNCS.PHASECHK.TRANS64.TRYWAIT P0, [R0+URZ+0x2c0], R5 ;  /* 0x0002c005000075a7 */ /* 0x000e6400080011ff */
[----:B-1----:R-:W-:Y:S05]  /*3f10*/  @!P0 BRA `(.L_x_81) ;  /* 0x00000060009c8947 */ /* 0x002fea0003800000 */
.L_x_222:
[----:B------:R-:W-:Y:S01]  /*3f20*/  ULEA UR5, UR6, UR37, 0x3 ;  /* 0x0000002506057291 */ /* 0x000fe2000f8e18ff */
[----:B------:R-:W-:Y:S01]  /*3f30*/  PRMT R4, RZ, 0x654, R4 ;  /* 0x00000654ff047816 */ /* 0x000fe20000000004 */
[----:B-1----:R-:W-:Y:S01]  /*3f40*/  @!P2 IMAD.MOV.U32 R5, RZ, RZ, 0x10 ;  /* 0x00000010ff05a424 */ /* 0x002fe200078e00ff */
[----:B------:R-:W-:Y:S01]  /*3f50*/  SHF.L.U32 R7, R12, 0x1f, RZ ;  /* 0x0000001f0c077819 */ /* 0x000fe200000006ff */
[----:B------:R-:W-:Y:S01]  /*3f60*/  UIADD3 UR4, UPT, UPT, UR5, 0x260, URZ ;  /* 0x0000026005047890 */ /* 0x000fe2000fffe0ff */
[----:B------:R1:W-:Y:S05]  /*3f70*/  SYNCS.ARRIVE.TRANS64.RED.A1T0 RZ, [R4+URZ], RZ ;  /* 0x000000ff04ff79a7 */ /* 0x0003ea00081004ff */
[----:B------:R-:W-:Y:S01]  /*3f80*/  IMAD.U32 R13, RZ, RZ, UR4 ;  /* 0x00000004ff0d7e24 */ /* 0x000fe2000f8e00ff */
[----:B------:R-:W2:Y:S04]  /*3f90*/  SYNCS.PHASECHK.TRANS64.TRYWAIT P0, [UR5+0x270], R7 ;  /* 0x00027007ff0075a7 */ /* 0x000ea80008001105 */
[----:B------:R-:W-:Y:S01]  /*3fa0*/  PRMT R13, R10, 0x654, R13 ;  /* 0x000006540a0d7816 */ /* 0x000fe2000000000d */
[----:B-12---:R-:W-:Y:S06]  /*3fb0*/  @!P0 BRA `(.L_x_82) ;  /* 0x0000006000888947 */ /* 0x006fec0003800000 */
.L_x_224:
[----:B------:R-:W-:Y:S01]  /*3fc0*/  ULEA UR4, UR6, UR37, 0x4 ;  /* 0x0000002506047291 */ /* 0x000fe2000f8e20ff */
[----:B------:R-:W-:Y:S01]  /*3fd0*/  SEL R2, R13, R2, !P2 ;  /* 0x000000020d027207 */ /* 0x000fe20005000000 */
[----:B------:R-:W-:Y:S01]  /*3fe0*/  UIADD3 UR5, UPT, UPT, UR5, 0x260, URZ ;  /* 0x0000026005057890 */ /* 0x000fe2000fffe0ff */
[----:B-1----:R-:W-:Y:S01]  /*3ff0*/  LEA R0, R11, UR37, 0x3 ;  /* 0x000000250b007c11 */ /* 0x002fe2000f8e18ff */
[----:B------:R-:W-:Y:S01]  /*4000*/  UIADD3 UR4, UPT, UPT, UR4, 0x2f0, URZ ;  /* 0x000002f004047890 */ /* 0x000fe2000fffe0ff */
[----:B------:R1:W-:Y:S01]  /*4010*/  @!P2 SYNCS.ARRIVE.TRANS64.RED RZ, [R2+URZ], R5 ;  /* 0x0000000502ffa9a7 */ /* 0x0003e200080004ff */
[----:B------:R-:W-:Y:S01]  /*4020*/  UIADD3 UR6, UPT, UPT, UR6, 0x1, URZ ;  /* 0x0000000106067890 */ /* 0x000fe2000fffe0ff */
[----:B------:R-:W-:-:S03]  /*4030*/  VIADD R3, R3, 0x1 ;  /* 0x0000000103037836 */ /* 0x000fc60000000000 */
[----:B------:R-:W-:Y:S02]  /*4040*/  UISETP.NE.AND UP0, UPT, UR6, 0x2, UPT ;  /* 0x000000020600788c */ /* 0x000fe4000bf05270 */
[----:B------:R-:W-:Y:S01]  /*4050*/  ISETP.NE.AND P0, PT, R3, 0x2, PT ;  /* 0x000000020300780c */ /* 0x000fe20003f05270 */
[----:B------:R-:W-:Y:S06]  /*4060*/  UGETNEXTWORKID.BROADCAST [UR4], [UR5] ;  /* 0x00000000040073ca */ /* 0x000fec0008000100 */
[----:B------:R-:W-:Y:S02]  /*4070*/  USEL UR4, URZ, 0x1, UP0 ;  /* 0x00000001ff047887 */ /* 0x000fe40008000000 */
[----:B------:R-:W-:-:S04]  /*4080*/  USEL UR6, UR6, URZ, UP0 ;  /* 0x000000ff06067287 */ /* 0x000fc80008000000 */
[----:B------:R-:W-:Y:S02]  /*4090*/  LOP3.LUT R12, R12, UR4, RZ, 0x3c, !PT ;  /* 0x000000040c0c7c12 */ /* 0x000fe4000f8e3cff */
[----:B-1----:R-:W-:-:S04]  /*40a0*/  SHF.L.U32 R5, R9, 0x1f, RZ ;  /* 0x0000001f09057819 */ /* 0x002fc800000006ff */
[----:B------:R-:W1:Y:S02]  /*40b0*/  SYNCS.PHASECHK.TRANS64.TRYWAIT P1, [R0+URZ+0x260], R5 ;  /* 0x00026005000075a7 */ /* 0x000e6400080211ff */
[----:B-1----:R-:W-:Y:S05]  /*40c0*/  @!P1 BRA `(.L_x_83) ;  /* 0x00000060005c9947 */ /* 0x002fea0003800000 */
.L_x_225:
[----:B------:R-:W-:Y:S01]  /*40d0*/  LEA R4, R11, UR37, 0x4 ;  /* 0x000000250b047c11 */ /* 0x000fe2000f8e20ff */
[----:B-1----:R-:W-:Y:S01]  /*40e0*/  VIADD R0, R0, 0x270 ;  /* 0x0000027000007836 */ /* 0x002fe20000000000 */
[----:B------:R-:W-:Y:S01]  /*40f0*/  SEL R3, R3, RZ, P0 ;  /* 0x000000ff03037207 */ /* 0x000fe20000000000 */
[----:B------:R-:W-:-:S03]  /*4100*/  VIADD R11, R11, 0x1 ;  /* 0x000000010b0b7836 */ /* 0x000fc60000000000 */
[----:B------:R-:W1:Y:S01]  /*4110*/  LDS.128 R4, [R4+0x2f0] ;  /* 0x0002f00004047984 */ /* 0x000e620000000c00 */
[----:B------:R-:W-:Y:S02]  /*4120*/  PRMT R0, RZ, 0x654, R0 ;  /* 0x00000654ff007816 */ /* 0x000fe40000000000 */
[C---:B------:R-:W-:Y:S01]  /*4130*/  ISETP.NE.AND P1, PT, R11.reuse, 0x2, PT ;  /* 0x000000020b00780c */ /* 0x040fe20003f25270 */
[----:B------:R-:W-:Y:S01]  /*4140*/  @!PT LDS RZ, [RZ] ;  /* 0x00000000fffff984 */ /* 0x000fe20000000800 */
[----:B------:R-:W-:Y:S01]  /*4150*/  @!PT LDS RZ, [RZ] ;  /* 0x00000000fffff984 */ /* 0x000fe20000000800 */
[----:B------:R-:W-:Y:S01]  /*4160*/  @!PT LDS RZ, [RZ] ;  /* 0x00000000fffff984 */ /* 0x000fe20000000800 */
[----:B------:R-:W-:Y:S01]  /*4170*/  @!PT LDS RZ, [RZ] ;  /* 0x00000000fffff984 */ /* 0x000fe20000000800 */
[----:B------:R2:W-:Y:S06]  /*4180*/  MEMBAR.ALL.CTA ;  /* 0x0000000000007992 */ /* 0x0005ec0000008000 */
[----:B--2---:R-:W2:Y:S01]  /*4190*/  FENCE.VIEW.ASYNC.S ;  /* 0x00000000000073c6 */ /* 0x004ea20000000000 */
[----:B------:R-:W-:Y:S01]  /*41a0*/  SEL R11, R11, RZ, P1 ;  /* 0x000000ff0b0b7207 */ /* 0x000fe20000800000 */
[----:B--2---:R2:W-:Y:S01]  /*41b0*/  SYNCS.ARRIVE.TRANS64.RED.A1T0 RZ, [R0+URZ], RZ ;  /* 0x000000ff00ff79a7 */ /* 0x0045e200081004ff */
[----:B-1----:R-:W-:-:S02]  /*41c0*/  LOP3.LUT P3, RZ, R6, 0x1, RZ, 0xc0, !PT ;  /* 0x0000000106ff7812 */ /* 0x002fc4000786c0ff */
[----:B------:R-:W-:-:S04]  /*41d0*/  SEL R5, RZ, 0x1, P0 ;  /* 0x00000001ff057807 */ /* 0x000fc80000000000 */
[----:B------:R-:W-:Y:S02]  /*41e0*/  LOP3.LUT R8, R8, R5, RZ, 0x3c, !PT ;  /* 0x0000000508087212 */ /* 0x000fe400078e3cff */
[----:B--2---:R-:W-:-:S04]  /*41f0*/  SEL R0, RZ, 0x1, P1 ;  /* 0x00000001ff007807 */ /* 0x004fc80000800000 */
[----:B------:R-:W-:Y:S01]  /*4200*/  LOP3.LUT R9, R9, R0, RZ, 0x3c, !PT ;  /* 0x0000000009097212 */ /* 0x000fe200078e3cff */
[----:B------:R-:W-:Y:S06]  /*4210*/  @P3 BRA `(.L_x_84) ;  /* 0xfffffffc002c3947 */ /* 0x000fec000383ffff */
[----:B------:R-:W-:Y:S01]  /*4220*/  ULEA UR5, UR6, UR37, 0x3 ;  /* 0x0000002506057291 */ /* 0x000fe2000f8e18ff */
[----:B------:R-:W-:-:S08]  /*4230*/  SHF.L.U32 R3, R12, 0x1f, RZ ;  /* 0x0000001f0c037819 */ /* 0x000fd000000006ff */
[----:B------:R-:W1:Y:S02]  /*4240*/  SYNCS.PHASECHK.TRANS64 P0, [UR5+0x270], R3 ;  /* 0x00027003ff0075a7 */ /* 0x000e640008001005 */
[----:B-1----:R-:W-:Y:S05]  /*4250*/  @P0 BRA `(.L_x_85) ;  /* 0x0000000000080947 */ /* 0x002fea0003800000 */
[----:B------:R-:W1:Y:S02]  /*4260*/  SYNCS.PHASECHK.TRANS64.TRYWAIT P0, [UR5+0x270], R3 ;  /* 0x00027003ff0075a7 */ /* 0x000e640008001105 */
[----:B-1----:R-:W-:Y:S05]  /*4270*/  @!P0 BRA `(.L_x_86) ;  /* 0x0000006000048947 */ /* 0x002fea0003800000 */
.L_x_85:
[----:B------:R-:W-:-:S04]  /*4280*/  UIADD3 UR4, UPT, UPT, UR6, 0x1, URZ ;  /* 0x0000000106047890 */ /* 0x000fc8000fffe0ff */
[----:B------:R-:W-:-:S04]  /*4290*/  UISETP.NE.AND UP0, UPT, UR4, 0x2, UPT ;  /* 0x000000020400788c */ /* 0x000fc8000bf05270 */
[----:B------:R-:W-:Y:S02]  /*42a0*/  USEL UR7, URZ, 0x1, UP0 ;  /* 0x00000001ff077887 */ /* 0x000fe40008000000 */
[----:B------:R-:W-:-:S04]  /*42b0*/  USEL UR4, UR4, URZ, UP0 ;  /* 0x000000ff04047287 */ /* 0x000fc80008000000 */
[----:B------:R-:W-:Y:S01]  /*42c0*/  ULEA UR4, UR4, UR37, 0x3 ;  /* 0x0000002504047291 */ /* 0x000fe2000f8e18ff */
[----:B-1----:R-:W-:-:S04]  /*42d0*/  LOP3.LUT R3, R12, UR7, RZ, 0x3c, !PT ;  /* 0x000000070c037c12 */ /* 0x002fc8000f8e3cff */
[----:B------:R-:W-:-:S04]  /*42e0*/  SHF.L.U32 R0, R3, 0x1f, RZ ;  /* 0x0000001f03007819 */ /* 0x000fc800000006ff */
[----:B------:R-:W1:Y:S02]  /*42f0*/  SYNCS.PHASECHK.TRANS64 P0, [UR4+0x270], R0 ;  /* 0x00027000ff0075a7 */ /* 0x000e640008001004 */
[----:B-1----:R-:W-:Y:S05]  /*4300*/  @P0 EXIT ;  /* 0x000000000000094d */ /* 0x002fea0003800000 */
[----:B------:R-:W-:Y:S02]  /*4310*/  SHF.L.U32 R3, R3, 0x1f, RZ ;  /* 0x0000001f03037819 */ /* 0x000fe400000006ff */
[----:B------:R-:W-:-:S07]  /*4320*/  MOV R0, UR4 ;  /* 0x0000000400007c02 */ /* 0x000fce0008000f00 */
.L_x_87:
[----:B-1----:R1:W2:Y:S02]  /*4330*/  SYNCS.PHASECHK.TRANS64.TRYWAIT P0, [R0+URZ+0x270], R3 ;  /* 0x00027003000075a7 */ /* 0x0022a400080011ff */
[----:B--2---:R-:W-:Y:S05]  /*4340*/  @!P0 NANOSLEEP.SYNCS 0x989680 ;  /* 0x009896800000895d */ /* 0x004fea0003900000 */
[----:B------:R-:W2:Y:S02]  /*4350*/  @!P0 SYNCS.PHASECHK.TRANS64 P0, [R0+URZ+0x270], R3 ;  /* 0x00027003000085a7 */ /* 0x000ea400080010ff */
[----:B--2---:R-:W-:Y:S05]  /*4360*/  @P0 EXIT ;  /* 0x000000000000094d */ /* 0x004fea0003800000 */
[----:B------:R-:W-:Y:S05]  /*4370*/  BRA `(.L_x_87) ;  /* 0xfffffffc00ec7947 */ /* 0x000fea000383ffff */
.L_x_80:
[----:B------:R-:W-:Y:S05]  /*4380*/  BRA.U UP4, `(.L_x_88) ;  /* 0x0000001104847547 */ /* 0x000fea000b800000 */
[----:B------:R-:W-:Y:S01]  /*4390*/  UMOV UR4, 0x40 ;  /* 0x0000004000047882 */ /* 0x000fe20000000000 */
[----:B------:R-:W-:Y:S01]  /*43a0*/  NOP ;  /* 0x0000000000007918 */ /* 0x000fe20000000000 */
[----:B------:R-:W-:Y:S01]  /*43b0*/  ULEA UR4, UR37, UR4, 0x18 ;  /* 0x0000000425047291 */ /* 0x000fe2000f8ec0ff */
[----:B------:R-:W-:Y:S02]  /*43c0*/  UMOV UR5, 0x400 ;  /* 0x0000040000057882 */ /* 0x000fe40000000000 */
[----:B------:R-:W-:-:S06]  /*43d0*/  ULEA UR37, UR37, UR5, 0x18 ;  /* 0x0000000525257291 */ /* 0x000fcc000f8ec0ff */
[----:B------:R-:W1:Y:S02]  /*43e0*/  LDS.U8 R2, [UR4+0x1c] ;  /* 0x00001c04ff027984 */ /* 0x000e640008000000 */
[----:B-1----:R-:W-:-:S13]  /*43f0*/  ISETP.NE.AND P0, PT, R2, RZ, PT ;  /* 0x000000ff0200720c */ /* 0x002fda0003f05270 */
[----:B------:R-:W-:Y:S05]  /*4400*/  @P0 BRA `(.L_x_89) ;  /* 0x0000000400080947 */ /* 0x000fea0003800000 */
[----:B------:R-:W-:Y:S02]  /*4410*/  UISETP.NE.U32.AND UP0, UPT, UR9, 0x1, UPT ;  /* 0x000000010900788c */ /* 0x000fe4000bf05070 */
[----:B------:R-:W-:-:S07]  /*4420*/  UIADD3 UR6, UPT, UPT, UR4, 0x8, URZ ;  /* 0x0000000804067890 */ /* 0x000fce000fffe0ff */
[----:B------:R-:W-:Y:S05]  /*4430*/  BRA.U !UP0, `(.L_x_90) ;  /* 0x00000001089c7547 */ /* 0x000fea000b800000 */
[----:B------:R-:W-:Y:S01]  /*4440*/  ELECT P0, URZ, PT ;  /* 0x0000000000ff782f */ /* 0x000fe20003800000 */
[----:B------:R-:W-:-:S12]  /*4450*/  BSSY B0, `(.L_x_90) ;  /* 0x0000025000007945 */ /* 0x000fd80003800000 */
[----:B------:R-:W-:Y:S05]  /*4460*/  @!P0 BRA `(.L_x_91) ;  /* 0x00000000008c8947 */ /* 0x000fea0003800000 */
[----:B------:R-:W-:-:S05]  /*4470*/  UMOV UR5, 0x10 ;  /* 0x0000001000057882 */ /* 0x000fca0000000000 */
[----:B------:R-:W-:Y:S04]  /*4480*/  DEPBAR.LE SB1, 0x36 ;  /* 0x00009d800000791a */ /* 0x000fe80000000000 */
[----:B------:R-:W1:Y:S02]  /*4490*/  UTCATOMSWS.2CTA.FIND_AND_SET.ALIGN UP1, UR5, UR5 ;  /* 0x00000005000575e3 */ /* 0x000e640008220800 */
[----:B-1----:R-:W-:Y:S01]  /*44a0*/  MOV R11, UR5 ;  /* 0x00000005000b7c02 */ /* 0x002fe20008000f00 */
[----:B------:R-:W-:Y:S06]  /*44b0*/  BRA.U UP1, `(.L_x_92) ;  /* 0x0000000101187547 */ /* 0x000fec000b800000 */
.L_x_93:
[----:B------:R-:W-:Y:S05]  /*44c0*/  NANOSLEEP 0x64 ;  /* 0x000000640000795d */ /* 0x000fea0003800000 */
[----:B------:R-:W-:-:S05]  /*44d0*/  UMOV UR5, 0x10 ;  /* 0x0000001000057882 */ /* 0x000fca0000000000 */
[----:B------:R-:W-:Y:S04]  /*44e0*/  DEPBAR.LE SB1, 0x36 ;  /* 0x00009d800000791a */ /* 0x000fe80000000000 */
[----:B------:R-:W1:Y:S02]  /*44f0*/  UTCATOMSWS.2CTA.FIND_AND_SET.ALIGN UP1, UR5, UR5 ;  /* 0x00000005000575e3 */ /* 0x000e640008220800 */
[----:B-1----:R-:W-:Y:S01]  /*4500*/  MOV R11, UR5 ;  /* 0x00000005000b7c02 */ /* 0x002fe20008000f00 */
[----:B------:R-:W-:Y:S05]  /*4510*/  BRA.U !UP1, `(.L_x_93) ;  /* 0xfffffffd09e87547 */ /* 0x000fea000b83ffff */
.L_x_92:
[----:B------:R-:W1:Y:S01]  /*4520*/  LDS R5, [UR4+0x10] ;  /* 0x00001004ff057984 */ /* 0x000e620008000800 */
[----:B------:R-:W-:Y:S01]  /*4530*/  IMAD.U32 R3, RZ, RZ, UR37 ;  /* 0x00000025ff037e24 */ /* 0x000fe2000f8e00ff */
[----:B------:R-:W-:-:S03]  /*4540*/  MOV R2, UR8 ;  /* 0x0000000800027c02 */ /* 0x000fc60008000f00 */
[----:B------:R-:W-:Y:S01]  /*4550*/  VIADD R3, R3, 0x310 ;  /* 0x0000031003037836 */ /* 0x000fe20000000000 */
[----:B-1----:R-:W-:-:S04]  /*4560*/  SHF.L.U32 R5, R5, 0x1f, RZ ;  /* 0x0000001f05057819 */ /* 0x002fc800000006ff */
[----:B------:R-:W1:Y:S02]  /*4570*/  SYNCS.PHASECHK.TRANS64.TRYWAIT P0, [UR4+0x8], R5 ;  /* 0x00000805ff0075a7 */ /* 0x000e640008001104 */
[----:B-1----:R-:W-:Y:S05]  /*4580*/  @P0 BRA `(.L_x_94) ;  /* 0x0000000000080947 */ /* 0x002fea0003800000 */
[----:B------:R-:W1:Y:S02]  /*4590*/  SYNCS.PHASECHK.TRANS64.TRYWAIT P0, [UR4+0x8], R5 ;  /* 0x00000805ff0075a7 */ /* 0x000e640008001104 */
[----:B-1----:R-:W-:Y:S05]  /*45a0*/  @!P0 BRA `(.L_x_95) ;  /* 0x0000005c00508947 */ /* 0x002fea0003800000 */
.L_x_94:
[----:B-1----:R-:W-:Y:S01]  /*45b0*/  HFMA2 R4, -RZ, RZ, 0, 5.9604644775390625e-08 ;  /* 0x00000001ff047431 */ /* 0x002fe200000001ff */
[----:B------:R-:W-:Y:S01]  /*45c0*/  UPRMT UR5, UR8, 0x654, UR6 ;  /* 0x0000065408057896 */ /* 0x000fe20008000006 */
[----:B------:R-:W-:Y:S01]  /*45d0*/  IMAD.MOV.U32 R6, RZ, RZ, 0xffff ;  /* 0x0000ffffff067424 */ /* 0x000fe200078e00ff */
[----:B------:R-:W-:Y:S01]  /*45e0*/  PRMT R2, R2, 0x654, R3 ;  /* 0x0000065402027816 */ /* 0x000fe20000000003 */
[----:B------:R-:W-:Y:S02]  /*45f0*/  IMAD.MOV.U32 R5, RZ, RZ, 0x4 ;  /* 0x00000004ff057424 */ /* 0x000fe400078e00ff */
[----:B------:R-:W-:Y:S01]  /*4600*/  IMAD.SHL.U32 R9, R11, 0x20, RZ ;  /* 0x000000200b097824 */ /* 0x000fe200078e00ff */
[----:B------:R-:W-:Y:S02]  /*4610*/  MOV R3, UR5 ;  /* 0x0000000500037c02 */ /* 0x000fe40008000f00 */
[-C--:B------:R-:W-:Y:S01]  /*4620*/  SHF.L.U32 R7, R6, R11.reuse, RZ ;  /* 0x0000000b06077219 */ /* 0x080fe200000006ff */
[----:B------:R1:W-:Y:S01]  /*4630*/  SYNCS.ARRIVE.TRANS64.RED RZ, [UR5], R5 ;  /* 0x00000005ffff79a7 */ /* 0x0003e20008000405 */
[----:B------:R-:W-:Y:S01]  /*4640*/  SHF.L.U32 R6, R4, R11, RZ ;  /* 0x0000000b04067219 */ /* 0x000fe200000006ff */
[----:B------:R1:W-:Y:S04]  /*4650*/  STS [UR37+0x310], R9 ;  /* 0x00031009ff007988 */ /* 0x0003e80008000825 */
[----:B------:R1:W-:Y:S04]  /*4660*/  STAS [R2.64], R11 ;  /* 0x0000000b02007dbd */ /* 0x0003e8000c0008ff */
[----:B------:R1:W-:Y:S04]  /*4670*/  ATOMS.OR RZ, [UR4+0x14], R7 ;  /* 0x00001407ffff798c */ /* 0x0003e8000b000004 */
[----:B------:R1:W-:Y:S04]  /*4680*/  ATOMS.OR RZ, [UR4+0x18], R6 ;  /* 0x00001806ffff798c */ /* 0x0003e8000b000004 */
[----:B------:R1:W-:Y:S02]  /*4690*/  ATOMS.XOR RZ, [UR4+0x10], R4 ;  /* 0x00001004ffff798c */ /* 0x0003e4000b800004 */
.L_x_91:
[----:B------:R-:W-:Y:S05]  /*46a0*/  BSYNC B0 ;  /* 0x0000000000007941 */ /* 0x000fea0003800000 */
.L_x_90:
[----:B------:R-:W-:Y:S05]  /*46b0*/  BRA.U UP0, `(.L_x_96) ;  /* 0x00000001006c7547 */ /* 0x000fea000b800000 */
[----:B------:R-:W-:-:S03]  /*46c0*/  UMOV UR5, 0xffffffff ;  /* 0xffffffff00057882 */ /* 0x000fc60000000000 */
[----:B------:R-:W-:Y:S05]  /*46d0*/  BRA.DIV UR5, `(.L_x_97) ;  /* 0x0000005e051c7947 */ /* 0x000fea000b800000 */
[----:B------:R-:W-:-:S13]  /*46e0*/  ELECT P6, URZ, PT ;  /* 0x0000000000ff782f */ /* 0x000fda00038c0000 */
.L_x_229:
[----:B------:R-:W-:Y:S05]  /*46f0*/  @!P6 BRA `(.L_x_96) ;  /* 0x00000000005ce947 */ /* 0x000fea0003800000 */
[----:B-1----:R-:W1:Y:S02]  /*4700*/  LDS R3, [UR4+0x10] ;  /* 0x00001004ff037984 */ /* 0x002e640008000800 */
[----:B-1----:R-:W-:-:S04]  /*4710*/  SHF.L.U32 R3, R3, 0x1f, RZ ;  /* 0x0000001f03037819 */ /* 0x002fc800000006ff */
[----:B------:R-:W1:Y:S02]  /*4720*/  SYNCS.PHASECHK.TRANS64.TRYWAIT P0, [UR4+0x8], R3 ;  /* 0x00000803ff0075a7 */ /* 0x000e640008001104 */
[----:B-1----:R-:W-:Y:S05]  /*4730*/  @P0 BRA `(.L_x_98) ;  /* 0x0000000000080947 */ /* 0x002fea0003800000 */
[----:B------:R-:W1:Y:S02]  /*4740*/  SYNCS.PHASECHK.TRANS64.TRYWAIT P0, [UR4+0x8], R3 ;  /* 0x00000803ff0075a7 */ /* 0x000e640008001104 */
[----:B-1----:R-:W-:Y:S05]  /*4750*/  @!P0 BRA `(.L_x_99) ;  /* 0x0000005c001c8947 */ /* 0x002fea0003800000 */
.L_x_98:
[----:B------:R-:W2:Y:S01]  /*4760*/  LDS R5, [UR37+0x310] ;  /* 0x00031025ff057984 */ /* 0x000ea20008000800 */
[----:B-1----:R-:W-:Y:S02]  /*4770*/  HFMA2 R2, -RZ, RZ, 0, 5.9604644775390625e-08 ;  /* 0x00000001ff027431 */ /* 0x002fe400000001ff */
[----:B------:R-:W-:Y:S01]  /*4780*/  IMAD.MOV.U32 R3, RZ, RZ, 0xffff ;  /* 0x0000ffffff037424 */ /* 0x000fe200078e00ff */
[----:B------:R-:W-:Y:S01]  /*4790*/  UPRMT UR5, UR8, 0x654, UR6 ;  /* 0x0000065408057896 */ /* 0x000fe20008000006 */
[----:B--2---:R-:W-:-:S03]  /*47a0*/  IMAD.SHL.U32 R4, R5, 0x20, RZ ;  /* 0x0000002005047824 */ /* 0x004fc600078e00ff */
[-C--:B------:R-:W-:Y:S02]  /*47b0*/  SHF.L.U32 R3, R3, R5.reuse, RZ ;  /* 0x0000000503037219 */ /* 0x080fe400000006ff */
[----:B------:R-:W-:Y:S01]  /*47c0*/  SHF.L.U32 R5, R2, R5, RZ ;  /* 0x0000000502057219 */ /* 0x000fe200000006ff */
[----:B------:R2:W-:Y:S04]  /*47d0*/  STS [UR37+0x310], R4 ;  /* 0x00031004ff007988 */ /* 0x0005e80008000825 */
[----:B------:R2:W-:Y:S04]  /*47e0*/  ATOMS.OR RZ, [UR4+0x14], R3 ;  /* 0x00001403ffff798c */ /* 0x0005e8000b000004 */
[----:B------:R2:W-:Y:S01]  /*47f0*/  ATOMS.OR RZ, [UR4+0x18], R5 ;  /* 0x00001805ffff798c */ /* 0x0005e2000b000004 */
[----:B------:R-:W-:Y:S03]  /*4800*/  SYNCS.ARRIVE.TRANS64.RED.A1T0 RZ, [UR5], RZ ;  /* 0x000000ffffff79a7 */ /* 0x000fe60008100405 */
[----:B------:R2:W-:Y:S01]  /*4810*/  ATOMS.XOR RZ, [UR4+0x10], R2 ;  /* 0x00001002ffff798c */ /* 0x0005e2000b800004 */
[----:B------:R-:W-:Y:S05]  /*4820*/  BRA `(.L_x_96) ;  /* 0x0000000000107947 */ /* 0x000fea0003800000 */
.L_x_89:
[----:B------:R-:W-:-:S05]  /*4830*/  MOV R2, 0xffffffff ;  /* 0xffffffff00027802 */ /* 0x000fca0000000f00 */
[----:B------:R1:W-:Y:S02]  /*4840*/  STS [UR37+0x310], R2 ;  /* 0x00031002ff007988 */ /* 0x0003e40008000825 */
[----:B-1----:R-:W-:Y:S02]  /*4850*/  MOV R2, 0x4870 ;  /* 0x0000487000027802 */ /* 0x002fe40000000f00 */
[----:B-----5:R-:W-:Y:S05]  /*4860*/  CALL.REL.NOINC `($__internal_1_$__cuda_sm10x_tcgen05_guardrail_trap_phase_invalid_during_alloc) ;  /* 0x0000006000247944 */ /* 0x020fea0003c00000 */
.L_x_96:
[----:B------:R-:W-:Y:S05]  /*4870*/  WARPSYNC.ALL ;  /* 0x0000000000007948 */ /* 0x000fea0003800000 */
[----:B------:R-:W3:Y:S01]  /*4880*/  S2UR UR11, SR_CgaCtaId ;  /* 0x00000000000b79c3 */ /* 0x000ee20000008800 */
[----:B------:R-:W-:Y:S01]  /*4890*/  UMOV UR4, 0x400 ;  /* 0x0000040000047882 */ /* 0x000fe20000000000 */
[----:B------:R-:W-:-:S06]  /*48a0*/  NOP ;  /* 0x0000000000007918 */ /* 0x000fcc0000000000 */
[----:B------:R-:W-:Y:S06]  /*48b0*/  BAR.ARV 0x6, 0xa0 ;  /* 0x0182800000007b1d */ /* 0x000fec0000002000 */
[----:B------:R-:W4:Y:S01]  /*48c0*/  LDCU UR5, c[0x0][0x38c] ;  /* 0x00007180ff0577ac */ /* 0x000f220008000800 */
[----:B------:R-:W-:Y:S01]  /*48d0*/  LOP3.LUT R0, R0, 0xffff, RZ, 0xc0, !PT ;  /* 0x0000ffff00007812 */ /* 0x000fe200078ec0ff */
[----:B-1----:R-:W-:Y:S01]  /*48e0*/  IMAD.MOV.U32 R9, RZ, RZ, 0x1 ;  /* 0x00000001ff097424 */ /* 0x002fe200078e00ff */
[----:B------:R-:W-:Y:S01]  /*48f0*/  LOP3.LUT R8, R8, 0xffff, RZ, 0xc0, !PT ;  /* 0x0000ffff08087812 */ /* 0x000fe200078ec0ff */
[----:B------:R-:W-:Y:S01]  /*4900*/  UMOV UR16, URZ ;  /* 0x000000ff00107c82 */ /* 0x000fe20008000000 */
[----:B------:R-:W-:Y:S01]  /*4910*/  R2UR UR12, R0 ;  /* 0x00000000000c72ca */ /* 0x000fe200000e0000 */
[----:B------:R-:W-:Y:S01]  /*4920*/  UMOV UR15, URZ ;  /* 0x000000ff000f7c82 */ /* 0x000fe20008000000 */
[----:B------:R-:W-:Y:S01]  /*4930*/  R2UR UR13, R8 ;  /* 0x00000000080d72ca */ /* 0x000fe200000e0000 */
[----:B------:R-:W-:Y:S01]  /*4940*/  IMAD.MOV.U32 R8, RZ, RZ, RZ ;  /* 0x000000ffff087224 */ /* 0x000fe200078e00ff */
[----:B------:R-:W-:-:S02]  /*4950*/  UISETP.NE.AND UP2, UPT, UR9, URZ, UPT ;  /* 0x000000ff0900728c */ /* 0x000fc4000bf45270 */
[----:B---3--:R-:W-:Y:S01]  /*4960*/  ULEA UR11, UR11, UR4, 0x18 ;  /* 0x000000040b0b7291 */ /* 0x008fe2000f8ec0ff */
[----:B------:R-:W-:Y:S01]  /*4970*/  UMOV UR22, URZ ;  /* 0x000000ff00167c82 */ /* 0x000fe20008000000 */
[----:B------:R-:W-:Y:S02]  /*4980*/  UMOV UR26, 0x0 ;  /* 0x00000000001a7882 */ /* 0x000fe40000000000 */
[----:B------:R-:W-:Y:S02]  /*4990*/  UIADD3 UR14, UPT, UPT, UR11, 0x6500, URZ ;  /* 0x000065000b0e7890 */ /* 0x000fe4000fffe0ff */
[----:B------:R-:W-:Y:S02]  /*49a0*/  UIADD3 UR4, UPT, UPT, UR11, 0x2a500, URZ ;  /* 0x0002a5000b047890 */ /* 0x000fe4000fffe0ff */
[----:B----4-:R-:W-:Y:S01]  /*49b0*/  UIADD3 UR5, UPT, UPT, UR5, 0x1f, URZ ;  /* 0x0000001f05057890 */ /* 0x010fe2000fffe0ff */
[----:B--2---:R-:W1:Y:S01]  /*49c0*/  LDS R2, [UR11+0x310] ;  /* 0x0003100bff027984 */ /* 0x004e620008000800 */
[----:B------:R-:W-:-:S02]  /*49d0*/  USHF.R.U32.HI UR14, URZ, 0x4, UR14 ;  /* 0x00000004ff0e7899 */ /* 0x000fc4000801160e */
[----:B------:R-:W-:Y:S02]  /*49e0*/  USHF.R.S32.HI UR10, URZ, 0x1f, UR5 ;  /* 0x0000001fff0a7899 */ /* 0x000fe40008011405 */
[----:B------:R-:W-:Y:S02]  /*49f0*/  USHF.R.U32.HI UR4, URZ, 0x4, UR4 ;  /* 0x00000004ff047899 */ /* 0x000fe40008011604 */
[----:B------:R-:W-:Y:S02]  /*4a00*/  ULEA.HI UR10, UR10, UR5, URZ, 0x5 ;  /* 0x000000050a0a7291 */ /* 0x000fe4000f8f28ff */
[----:B------:R-:W-:Y:S02]  /*4a10*/  ULOP3.LUT UR14, UR14, 0x3fff, URZ, 0xc0, !UPT ;  /* 0x00003fff0e0e7892 */ /* 0x000fe4000f8ec0ff */
[----:B------:R-:W-:Y:S02]  /*4a20*/  USHF.R.S32.HI UR10, URZ, 0x5, UR10 ;  /* 0x00000005ff0a7899 */ /* 0x000fe4000801140a */
[----:B------:R-:W-:-:S02]  /*4a30*/  ULOP3.LUT UR4, UR4, 0x3fff, URZ, 0xc0, !UPT ;  /* 0x00003fff04047892 */ /* 0x000fc4000f8ec0ff */
[----:B------:R-:W-:Y:S02]  /*4a40*/  UISETP.LT.AND UP0, UPT, UR10, 0x1, UPT ;  /* 0x000000010a00788c */ /* 0x000fe4000bf01270 */
[----:B------:R-:W-:Y:S02]  /*4a50*/  ULOP3.LUT UR14, UR14, 0x10000, URZ, 0xfc, !UPT ;  /* 0x000100000e0e7892 */ /* 0x000fe4000f8efcff */
[----:B------:R-:W-:Y:S02]  /*4a60*/  ULOP3.LUT UR4, UR4, 0x10000, URZ, 0xfc, !UPT ;  /* 0x0001000004047892 */ /* 0x000fe4000f8efcff */
[----:B------:R-:W-:Y:S01]  /*4a70*/  USEL UR23, UR10, 0x1, !UP0 ;  /* 0x000000010a177887 */ /* 0x000fe2000c000000 */
[----:B------:R-:W-:Y:S01]  /*4a80*/  UMOV UR27, 0x10180010 ;  /* 0x10180010001b7882 */ /* 0x000fe20000000000 */
[----:B-1----:R-:W-:Y:S02]  /*4a90*/  R2UR UR17, R2 ;  /* 0x00000000021172ca */ /* 0x002fe400000e0000 */
[----:B------:R-:W-:-:S13]  /*4aa0*/  CS2R R2, SRZ ;  /* 0x0000000000027805 */ /* 0x000fda000001ff00 */
.L_x_107:
[C---:B------:R-:W-:Y:S02]  /*4ab0*/  LEA R0, R8.reuse, UR11, 0x3 ;  /* 0x0000000b08007c11 */ /* 0x040fe4000f8e18ff */
[----:B------:R-:W-:Y:S02]  /*4ac0*/  SHF.L.U32 R5, R3, 0x1f, RZ ;  /* 0x0000001f03057819 */ /* 0x000fe400000006ff */
[----:B------:R-:W-:Y:S02]  /*4ad0*/  LEA R4, R8, UR11, 0x4 ;  /* 0x0000000b08047c11 */ /* 0x000fe4000f8e20ff */
[----:B------:R-:W1:Y:S02]  /*4ae0*/  SYNCS.PHASECHK.TRANS64.TRYWAIT P0, [R0+URZ+0x260], R5 ;  /* 0x00026005000075a7 */ /* 0x000e6400080011ff */
[----:B-1-34-:R-:W-:Y:S05]  /*4af0*/  @!P0 BRA `(.L_x_100) ;  /* 0x00000058004c8947 */ /* 0x01afea0003800000 */
.L_x_230:
[----:B-1----:R-:W1:Y:S01]  /*4b00*/  LDS.128 R4, [R4+0x2f0] ;  /* 0x0002f00004047984 */ /* 0x002e620000000c00 */
[----:B------:R-:W-:Y:S02]  /*4b10*/  VIADD R0, R0, 0x270 ;  /* 0x0000027000007836 */ /* 0x000fe40000000000 */
[----:B------:R-:W-:Y:S01]  /*4b20*/  VIADD R8, R8, 0x1 ;  /* 0x0000000108087836 */ /* 0x000fe20000000000 */
[----:B------:R-:W-:Y:S01]  /*4b30*/  @!PT LDS RZ, [RZ] ;  /* 0x00000000fffff984 */ /* 0x000fe20000000800 */
[----:B------:R-:W-:Y:S01]  /*4b40*/  @!PT LDS RZ, [RZ] ;  /* 0x00000000fffff984 */ /* 0x000fe20000000800 */
[----:B------:R-:W-:Y:S01]  /*4b50*/  @!PT LDS RZ, [RZ] ;  /* 0x00000000fffff984 */ /* 0x000fe20000000800 */
[----:B------:R-:W-:Y:S01]  /*4b60*/  @!PT LDS RZ, [RZ] ;  /* 0x00000000fffff984 */ /* 0x000fe20000000800 */
[----:B------:R2:W-:Y:S06]  /*4b70*/  MEMBAR.ALL.CTA ;  /* 0x0000000000007992 */ /* 0x0005ec0000008000 */
[----:B--2---:R-:W2:Y:S01]  /*4b80*/  FENCE.VIEW.ASYNC.S ;  /* 0x00000000000073c6 */ /* 0x004ea20000000000 */
[----:B------:R-:W-:-:S04]  /*4b90*/  PRMT R0, RZ, 0x654, R0 ;  /* 0x00000654ff007816 */ /* 0x000fc80000000000 */
[----:B--2---:R2:W-:Y:S01]  /*4ba0*/  SYNCS.ARRIVE.TRANS64.RED.A1T0 RZ, [R0+URZ], RZ ;  /* 0x000000ff00ff79a7 */ /* 0x0045e200081004ff */
[----:B-1----:R-:W-:Y:S01]  /*4bb0*/  LOP3.LUT P1, RZ, R6, 0x1, RZ, 0xc0, !PT ;  /* 0x0000000106ff7812 */ /* 0x002fe2000782c0ff */
[----:B--2---:R-:W-:-:S12]  /*4bc0*/  BRA.U UP2, `(.L_x_101) ;  /* 0x0000000102cc7547 */ /* 0x004fd8000b800000 */
[----:B------:R-:W1:Y:S01]  /*4bd0*/  LDCU UR5, c[0x0][0x38c] ;  /* 0x00007180ff0577ac */ /* 0x000e620008000800 */
[----:B------:R-:W-:Y:S02]  /*4be0*/  PLOP3.LUT P2, PT, PT, PT, PT, 0x80, 0x8 ;  /* 0x000000000008781c */ /* 0x000fe40003f4f070 */
[----:B------:R-:W-:Y:S01]  /*4bf0*/  SHF.L.U32 R5, R9, 0x1f, RZ ;  /* 0x0000001f09057819 */ /* 0x000fe200000006ff */
[----:B------:R-:W-:Y:S02]  /*4c00*/  ULEA UR19, UR16, UR11, 0x3 ;  /* 0x0000000b10137291 */ /* 0x000fe4000f8e18ff */
[----:B-1----:R-:W-:-:S06]  /*4c10*/  UISETP.GE.AND UP0, UPT, UR5, 0x1, UPT ;  /* 0x000000010500788c */ /* 0x002fcc000bf06270 */
[----:B------:R-:W-:-:S05]  /*4c20*/  PLOP3.LUT P0, PT, PT, PT, UP0, 0x80, 0x8 ;  /* 0x000000000008781c */ /* 0x000fca0003f0f008 */
[----:B------:R-:W-:-:S08]  /*4c30*/  @UP0 ULEA UR5, UR15, UR11, 0x3 ;  /* 0x0000000b0f050291 */ /* 0x000fd0000f8e18ff */
[----:B------:R-:W-:-:S04]  /*4c40*/  @P0 SHF.L.U32 R0, R2, 0x1f, RZ ;  /* 0x0000001f02000819 */ /* 0x000fc800000006ff */
[----:B------:R1:W2:Y:S01]  /*4c50*/  @P0 SYNCS.PHASECHK.TRANS64.TRYWAIT P2, [UR5], R0 ;  /* 0x00000000ff0005a7 */ /* 0x0002a20008041105 */
[----:B------:R-:W3:Y:S02]  /*4c60*/  SYNCS.PHASECHK.TRANS64.TRYWAIT P0, [UR19+0x2a0], R5 ;  /* 0x0002a005ff0075a7 */ /* 0x000ee40008001113 */
[----:B-123--:R-:W-:Y:S05]  /*4c70*/  @!P0 BRA `(.L_x_102) ;  /* 0x0000005800008947 */ /* 0x00efea0003800000 */
.L_x_232:
[----:B------:R-:W-:Y:S01]  /*4c80*/  UMOV UR21, UR22 ;  /* 0x0000001600157c82 */ /* 0x000fe20008000000 */
[----:B------:R-:W-:Y:S05]  /*4c90*/  BRA.U !UP0, `(.L_x_103) ;  /* 0x0000000108887547 */ /* 0x000fea000b800000 */
[----:B------:R-:W-:Y:S02]  /*4ca0*/  UIADD3 UR21, UPT, UPT, UR23, UR22, URZ ;  /* 0x0000001617157290 */ /* 0x000fe4000fffe0ff */
[----:B------:R-:W-:Y:S02]  /*4cb0*/  UIMAD UR18, UR16, 0x60, UR17 ;  /* 0x00000060101278a4 */ /* 0x000fe4000f8e0211 */
[----:B------:R-:W-:Y:S01]  /*4cc0*/  UPLOP3.LUT UP3, UPT, UPT, UPT, UPT, 0x40, 0x4 ;  /* 0x000000000004789c */ /* 0x000fe20003f6e870 */
[----:B------:R-:W-:Y:S01]  /*4cd0*/  UMOV UR20, UR10 ;  /* 0x0000000a00147c82 */ /* 0x000fe20008000000 */
[----:B------:R-:W-:-:S09]  /*4ce0*/  UMOV UR5, UR15 ;  /* 0x0000000f00057c82 */ /* 0x000fd20008000000 */
.L_x_106:
[----:B--2---:R-:W-:Y:S01]  /*4cf0*/  ULEA UR7, UR5, UR11, 0x3 ;  /* 0x0000000b05077291 */ /* 0x004fe2000f8e18ff */
[----:B---3--:R-:W-:Y:S11]  /*4d00*/  @P2 BRA `(.L_x_104) ;  /* 0x00000000000c2947 */ /* 0x008ff60003800000 */
[----:B-1----:R-:W-:Y:S04]  /*4d10*/  SHF.L.U32 R5, R2, 0x1f, RZ ;  /* 0x0000001f02057819 */ /* 0x002fe800000006ff */
[----:B------:R-:W1:Y:S02]  /*4d20*/  SYNCS.PHASECHK.TRANS64.TRYWAIT P0, [UR7], R5 ;  /* 0x00000005ff0075a7 */ /* 0x000e640008001107 */
[----:B-1----:R-:W-:Y:S05]  /*4d30*/  @!P0 BRA `(.L_x_105) ;  /* 0x0000005400e88947 */ /* 0x002fea0003800000 */
.L_x_104:
[----:B------:R-:W-:Y:S01]  /*4d40*/  UISETP.NE.AND UP0, UPT, UR20, 0x1, UPT ;  /* 0x000000011400788c */ /* 0x000fe2000bf05270 */
[----:B------:R-:W-:Y:S01]  /*4d50*/  PLOP3.LUT P2, PT, PT, PT, PT, 0x80, 0x8 ;  /* 0x000000000008781c */ /* 0x000fe20003f4f070 */
[----:B------:R-:W-:Y:S02]  /*4d60*/  UIADD3 UR15, UPT, UPT, UR5, 0x1, URZ ;  /* 0x00000001050f7890 */ /* 0x000fe4000fffe0ff */
[----:B------:R-:W-:Y:S02]  /*4d70*/  UIMAD UR6, UR5, 0x60, UR4 ;  /* 0x00000060050678a4 */ /* 0x000fe4000f8e0204 */
[----:B------:R-:W-:Y:S01]  /*4d80*/  UISETP.NE.AND UP1, UPT, UR15, 0x24, UPT ;  /* 0x000000240f00788c */ /* 0x000fe2000bf25270 */
[----:B------:R-:W-:Y:S01]  /*4d90*/  PLOP3.LUT P0, PT, PT, PT, UP0, 0x80, 0x8 ;  /* 0x000000000008781c */ /* 0x000fe20003f0f008 */
[----:B------:R-:W-:Y:S02]  /*4da0*/  ULEA UR28, UR5, UR14, 0x8 ;  /* 0x0000000e051c7291 */ /* 0x000fe4000f8e40ff */
[----:B------:R-:W-:Y:S02]  /*4db0*/  USEL UR25, URZ, 0x1, UP1 ;  /* 0x00000001ff197887 */ /* 0x000fe40008800000 */
[----:B------:R-:W-:Y:S01]  /*4dc0*/  USEL UR15, UR15, URZ, UP1 ;  /* 0x000000ff0f0f7287 */ /* 0x000fe20008800000 */
[----:B------:R-:W-:Y:S01]  /*4dd0*/  UMOV UR29, 0xc0004010 ;  /* 0xc0004010001d7882 */ /* 0x000fe20000000000 */
[----:B------:R-:W-:Y:S02]  /*4de0*/  UIADD3 UR22, UPT, UPT, UR22, 0x1, URZ ;  /* 0x0000000116167890 */ /* 0x000fe4000fffe0ff */
[----:B------:R-:W-:Y:S01]  /*4df0*/  LOP3.LUT R2, R2, UR25, RZ, 0x3c, !PT ;  /* 0x0000001902027c12 */ /* 0x000fe2000f8e3cff */
[----:B------:R-:W-:Y:S02]  /*4e00*/  @UP0 ULEA UR24, UR15, UR11, 0x3 ;  /* 0x0000000b0f180291 */ /* 0x000fe4000f8e18ff */
[----:B------:R-:W-:Y:S01]  /*4e10*/  UISETP.NE.AND UP0, UPT, UR22, UR21, UPT ;  /* 0x000000151600728c */ /* 0x000fe2000bf05270 */
[----:B-1----:R-:W-:Y:S01]  /*4e20*/  @P0 SHF.L.U32 R0, R2, 0x1f, RZ ;  /* 0x0000001f02000819 */ /* 0x002fe200000006ff */
[----:B------:R-:W-:Y:S01]  /*4e30*/  UIADD3 UR20, UPT, UPT, UR20, -0x1, URZ ;  /* 0xffffffff14147890 */ /* 0x000fe2000fffe0ff */
[----:B------:R-:W-:Y:S04]  /*4e40*/  UMOV UR5, UR15 ;  /* 0x0000000f00057c82 */ /* 0x000fe80008000000 */
[----:B------:R2:W3:Y:S01]  /*4e50*/  @P0 SYNCS.PHASECHK.TRANS64.TRYWAIT P2, [UR24], R0 ;  /* 0x00000000ff0005a7 */ /* 0x0004e20008041118 */
[----:B------:R-:W-:Y:S03]  /*4e60*/  UIADD3 UR24, UPT, UPT, UR7, 0x120, URZ ;  /* 0x0000012007187890 */ /* 0x000fe6000fffe0ff */
[----:B------:R-:W-:Y:S02]  /*4e70*/  UMOV UR7, 0xc0004010 ;  /* 0xc000401000077882 */ /* 0x000fe40000000000 */
[----:B------:R2:W-:Y:S01]  /*4e80*/  UTCQMMA.2CTA gdesc[UR28], gdesc[UR6], tmem[UR18], tmem[UR26], idesc[UR27], UP3 ;  /* 0x00ff1a061c0075ea */ /* 0x0005e20009a00312 */
[----:B------:R-:W-:Y:S03]  /*4e90*/  UPLOP3.LUT UP3, UPT, UPT, UPT, UPT, 0x80, 0x8 ;  /* 0x000000000008789c */ /* 0x000fe60003f6f070 */
[----:B------:R2:W-:Y:S01]  /*4ea0*/  UTCBAR.2CTA.MULTICAST [UR24], URZ, UR13 ;  /* 0x000000ff180073e9 */ /* 0x0005e2000820080d */
[----:B------:R-:W-:Y:S07]  /*4eb0*/  BRA.U UP0, `(.L_x_106) ;  /* 0xfffffffd008c7547 */ /* 0x000fee000b83ffff */
.L_x_103:
[----:B------:R-:W-:Y:S01]  /*4ec0*/  UIADD3 UR19, UPT, UPT, UR19, 0x280, URZ ;  /* 0x0000028013137890 */ /* 0x000fe2000fffe0ff */
[----:B------:R-:W-:-:S08]  /*4ed0*/  UMOV UR22, UR21 ;  /* 0x0000001500167c82 */ /* 0x000fd00008000000 */
[----:B------:R4:W-:Y:S01]  /*4ee0*/  UTCBAR.2CTA.MULTICAST [UR19], URZ, UR12 ;  /* 0x000000ff130073e9 */ /* 0x0009e2000820080c */
[----:B------:R-:W-:Y:S02]  /*4ef0*/  NOP ;  /* 0x0000000000007918 */ /* 0x000fe40000000000 */
.L_x_101:
[----:B------:R-:W-:Y:S01]  /*4f00*/  UIADD3 UR16, UPT, UPT, UR16, 0x1, URZ ;  /* 0x0000000110107890 */ /* 0x000fe2000fffe0ff */
[----:B------:R-:W-:-:S03]  /*4f10*/  ISETP.NE.AND P0, PT, R8, 0x2, PT ;  /* 0x000000020800780c */ /* 0x000fc60003f05270 */
[----:B------:R-:W-:Y:S01]  /*4f20*/  UISETP.NE.AND UP0, UPT, UR16, 0x4, UPT ;  /* 0x000000041000788c */ /* 0x000fe2000bf05270 */
[----:B-12---:R-:W-:Y:S02]  /*4f30*/  SEL R0, RZ, 0x1, P0 ;  /* 0x00000001ff007807 */ /* 0x006fe40000000000 */
[----:B------:R-:W-:Y:S01]  /*4f40*/  SEL R8, R8, RZ, P0 ;  /* 0x000000ff08087207 */ /* 0x000fe20000000000 */
[----:B------:R-:W-:Y:S01]  /*4f50*/  USEL UR5, URZ, 0x1, UP0 ;  /* 0x00000001ff057887 */ /* 0x000fe20008000000 */
[----:B------:R-:W-:Y:S01]  /*4f60*/  LOP3.LUT R3, R3, R0, RZ, 0x3c, !PT ;  /* 0x0000000003037212 */ /* 0x000fe200078e3cff */
[----:B------:R-:W-:-:S04]  /*4f70*/  USEL UR16, UR16, URZ, UP0 ;  /* 0x000000ff10107287 */ /* 0x000fc80008000000 */
[----:B------:R-:W-:Y:S01]  /*4f80*/  LOP3.LUT R9, R9, UR5, RZ, 0x3c, !PT ;  /* 0x0000000509097c12 */ /* 0x000fe2000f8e3cff */
[----:B------:R-:W-:Y:S07]  /*4f90*/  @P1 BRA `(.L_x_107) ;  /* 0xfffffff800c41947 */ /* 0x000fee000383ffff */
[----:B------:R-:W1:Y:S01]  /*4fa0*/  S2UR UR4, SR_CgaCtaId ;  /* 0x00000000000479c3 */ /* 0x000e620000008800 */
[----:B------:R-:W-:Y:S01]  /*4fb0*/  ELECT P0, URZ, PT ;  /* 0x0000000000ff782f */ /* 0x000fe20003800000 */
[----:B------:R-:W-:Y:S01]  /*4fc0*/  HFMA2 R0, -RZ, RZ, 0, 5.9604644775390625e-08 ;  /* 0x00000001ff007431 */ /* 0x000fe200000001ff */
[----:B------:R-:W-:-:S05]  /*4fd0*/  UMOV UR5, 0x40 ;  /* 0x0000004000057882 */ /* 0x000fca0000000000 */
[----:B------:R-:W-:Y:S01]  /*4fe0*/  UVIRTCOUNT.DEALLOC.SMPOOL 0x80 ;  /* 0x000000800000784c */ /* 0x000fe20000000000 */
[----:B------:R-:W-:Y:S02]  /*4ff0*/  UISETP.NE.AND UP0, UPT, UR9, URZ, UPT ;  /* 0x000000ff0900728c */ /* 0x000fe4000bf05270 */
[----:B-1----:R-:W-:-:S09]  /*5000*/  ULEA UR4, UR4, UR5, 0x18 ;  /* 0x0000000504047291 */ /* 0x002fd2000f8ec0ff */
[----:B------:R1:W-:Y:S01]  /*5010*/  @P0 STS.U8 [UR4+0x1c], R0 ;  /* 0x00001c00ff000988 */ /* 0x0003e20008000004 */
[----:B------:R-:W-:Y:S05]  /*5020*/  BRA.U UP0, `(.L_x_108) ;  /* 0x0000000100a07547 */ /* 0x000fea000b800000 */
[----:B------:R-:W-:Y:S01]  /*5030*/  UIADD3 UR5, UPT, UPT, UR11, 0x2a0, URZ ;  /* 0x000002a00b057890 */ /* 0x000fe2000fffe0ff */
[----:B------:R-:W-:-:S03]  /*5040*/  SHF.L.U32 R3, R9, 0x1f, RZ ;  /* 0x0000001f09037819 */ /* 0x000fc600000006ff */
[----:B------:R-:W-:-:S09]  /*5050*/  ULEA UR6, UR16, UR5, 0x3 ;  /* 0x0000000510067291 */ /* 0x000fd2000f8e18ff */
[----:B------:R-:W2:Y:S02]  /*5060*/  SYNCS.PHASECHK.TRANS64.TRYWAIT P0, [UR6], R3 ;  /* 0x00000003ff0075a7 */ /* 0x000ea40008001106 */
[----:B--2---:R-:W-:Y:S05]  /*5070*/  @!P0 BRA `(.L_x_109) ;  /* 0x0000005400308947 */ /* 0x004fea0003800000 */
.L_x_235:
        /* <DEDUP_REMOVED lines=9> */
.L_x_237:
        /* <DEDUP_REMOVED lines=9> */
.L_x_239:
[----:B------:R-:W-:-:S04]  /*51a0*/  UIADD3 UR7, UPT, UPT, UR7, 0x1, URZ ;  /* 0x0000000107077890 */ /* 0x000fc8000fffe0ff */
[----:B------:R-:W-:-:S04]  /*51b0*/  UISETP.NE.AND UP1, UPT, UR7, 0x4, UPT ;  /* 0x000000040700788c */ /* 0x000fc8000bf25270 */
[----:B------:R-:W-:Y:S02]  /*51c0*/  USEL UR6, URZ, 0x1, UP1 ;  /* 0x00000001ff067887 */ /* 0x000fe40008800000 */
[----:B------:R-:W-:-:S04]  /*51d0*/  USEL UR7, UR7, URZ, UP1 ;  /* 0x000000ff07077287 */ /* 0x000fc80008800000 */
[----:B------:R-:W-:Y:S01]  /*51e0*/  ULEA UR7, UR7, UR5, 0x3 ;  /* 0x0000000507077291 */ /* 0x000fe2000f8e18ff */
[----:B-1----:R-:W-:-:S04]  /*51f0*/  LOP3.LUT R3, R2, UR6, RZ, 0x3c, !PT ;  /* 0x0000000602037c12 */ /* 0x002fc8000f8e3cff */
[----:B------:R-:W-:Y:S01]  /*5200*/  SHF.L.U32 R3, R3, 0x1f, RZ ;  /* 0x0000001f03037819 */ /* 0x000fe200000006ff */
[----:B------:R-:W-:-:S04]  /*5210*/  IMAD.U32 R0, RZ, RZ, UR7 ;  /* 0x00000007ff007e24 */ /* 0x000fc8000f8e00ff */
[----:B------:R1:W2:Y:S03]  /*5220*/  SYNCS.PHASECHK.TRANS64.TRYWAIT P0, [R0+URZ], R3 ;  /* 0x00000003000075a7 */ /* 0x0002a600080011ff */
[----:B--2---:R-:W-:Y:S05]  /*5230*/  @!P0 NANOSLEEP.SYNCS 0x989680 ;  /* 0x009896800000895d */ /* 0x004fea0003900000 */
[----:B------:R-:W2:Y:S02]  /*5240*/  @!P0 SYNCS.PHASECHK.TRANS64 P0, [R0+URZ], R3 ;  /* 0x00000003000085a7 */ /* 0x000ea400080010ff */
[----:B--2---:R-:W-:Y:S05]  /*5250*/  @P0 BRA `(.L_x_112) ;  /* 0x0000000000200947 */ /* 0x004fea0003800000 */
.L_x_113:
[----:B--2---:R2:W1:Y:S02]  /*5260*/  SYNCS.PHASECHK.TRANS64.TRYWAIT P0, [R0+URZ], R3 ;  /* 0x00000003000075a7 */ /* 0x00446400080011ff */
[----:B-1----:R-:W-:Y:S05]  /*5270*/  @!P0 NANOSLEEP.SYNCS 0x989680 ;  /* 0x009896800000895d */ /* 0x002fea0003900000 */
[----:B------:R-:W1:Y:S02]  /*5280*/  @!P0 SYNCS.PHASECHK.TRANS64 P0, [R0+URZ], R3 ;  /* 0x00000003000085a7 */ /* 0x000e6400080010ff */
[----:B-1----:R-:W-:Y:S05]  /*5290*/  @!P0 BRA `(.L_x_113) ;  /* 0xfffffffc00f08947 */ /* 0x002fea000383ffff */
[----:B------:R-:W-:Y:S05]  /*52a0*/  BRA `(.L_x_112) ;  /* 0x00000000000c7947 */ /* 0x000fea0003800000 */
.L_x_108:
[----:B------:R-:W-:-:S04]  /*52b0*/  UIADD3 UR5, UPT, UPT, UR11, 0x2e0, URZ ;  /* 0x000002e00b057890 */ /* 0x000fc8000fffe0ff */
[----:B------:R-:W-:-:S09]  /*52c0*/  UPRMT UR5, UR8, 0x654, UR5 ;  /* 0x0000065408057896 */ /* 0x000fd20008000005 */
[----:B------:R-:W-:Y:S03]  /*52d0*/  SYNCS.ARRIVE.TRANS64.RED.A1T0 RZ, [UR5], RZ ;  /* 0x000000ffffff79a7 */ /* 0x000fe60008100405 */
.L_x_112:
[----:B-12---:R-:W-:Y:S01]  /*52e0*/  SHF.L.U32 R3, RZ, 0x1f, RZ ;  /* 0x0000001fff037819 */ /* 0x006fe200000006ff */
[----:B------:R-:W-:Y:S01]  /*52f0*/  UIADD3 UR5, UPT, UPT, UR11, 0x2e0, URZ ;  /* 0x000002e00b057890 */ /* 0x000fe2000fffe0ff */
[----:B------:R-:W-:Y:S02]  /*5300*/  PLOP3.LUT P0, PT, PT, PT, UP0, 0x80, 0x8 ;  /* 0x000000000008781c */ /* 0x000fe40003f0f008 */
[----:B------:R-:W1:Y:S02]  /*5310*/  SYNCS.PHASECHK.TRANS64.TRYWAIT P1, [UR11+0x2e0], R3 ;  /* 0x0002e003ff0075a7 */ /* 0x000e64000802110b */
[----:B-1----:R-:W-:Y:S09]  /*5320*/  @!P1 BRA `(.L_x_114) ;  /* 0x0000005000cc9947 */ /* 0x002ff20003800000 */
.L_x_241:
[----:B------:R-:W-:Y:S02]  /*5330*/  @!UP0 UPRMT UR5, UR8, 0x654, UR5 ;  /* 0x0000065408058896 */ /* 0x000fe40008000005 */
[----:B------:R-:W-:Y:S01]  /*5340*/  ULOP3.LUT UR6, UR17, 0xffff, URZ, 0xc0, !UPT ;  /* 0x0000ffff11067892 */ /* 0x000fe2000f8ec0ff */
[----:B------:R-:W-:-:S03]  /*5350*/  UMOV UR8, 0xffff ;  /* 0x0000ffff00087882 */ /* 0x000fc60000000000 */
[----:B------:R-:W-:-:S03]  /*5360*/  USHF.R.U32.HI UR6, URZ, 0x5, UR6 ;  /* 0x00000005ff067899 */ /* 0x000fc60008011606 */
[----:B------:R-:W-:Y:S01]  /*5370*/  @!P0 SYNCS.ARRIVE.TRANS64.RED.A1T0 RZ, [UR5], RZ ;  /* 0x000000ffffff89a7 */ /* 0x000fe20008100405 */
[----:B------:R-:W-:Y:S01]  /*5380*/  NOP ;  /* 0x0000000000007918 */ /* 0x000fe20000000000 */
[----:B-1----:R-:W1:Y:S01]  /*5390*/  LDS R0, [UR4+0x14] ;  /* 0x00001404ff007984 */ /* 0x002e620008000800 */
[----:B------:R-:W-:Y:S01]  /*53a0*/  USHF.L.U32 UR8, UR8, UR6, URZ ;  /* 0x0000000608087299 */ /* 0x000fe200080006ff */
[----:B------:R-:W-:Y:S02]  /*53b0*/  UMOV UR5, 0x1 ;  /* 0x0000000100057882 */ /* 0x000fe40000000000 */
[----:B------:R-:W-:-:S03]  /*53c0*/  USHF.L.U32 UR5, UR5, UR6, URZ ;  /* 0x0000000605057299 */ /* 0x000fc600080006ff */
[----:B-1----:R-:W-:-:S04]  /*53d0*/  LOP3.LUT R0, R0, UR8, RZ, 0xc0, !PT ;  /* 0x0000000800007c12 */ /* 0x002fc8000f8ec0ff */
[----:B------:R-:W-:-:S13]  /*53e0*/  ISETP.NE.AND P0, PT, R0, UR8, PT ;  /* 0x0000000800007c0c */ /* 0x000fda000bf05270 */
[----:B------:R-:W-:Y:S05]  /*53f0*/  @P0 BRA `(.L_x_115) ;  /* 0x0000000000580947 */ /* 0x000fea0003800000 */
[----:B------:R-:W1:Y:S02]  /*5400*/  LDS R0, [UR4+0x18] ;  /* 0x00001804ff007984 */ /* 0x000e640008000800 */
[----:B-1----:R-:W-:-:S04]  /*5410*/  LOP3.LUT R0, R0, UR5, RZ, 0xc0, !PT ;  /* 0x0000000500007c12 */ /* 0x002fc8000f8ec0ff */
[----:B------:R-:W-:-:S13]  /*5420*/  ISETP.NE.AND P0, PT, R0, UR5, PT ;  /* 0x0000000500007c0c */ /* 0x000fda000bf05270 */
[----:B------:R-:W-:Y:S05]  /*5430*/  @P0 BRA `(.L_x_116) ;  /* 0x00000000003c0947 */ /* 0x000fea0003800000 */
[----:B------:R-:W1:Y:S01]  /*5440*/  S2R R2, SR_LANEID ;  /* 0x0000000000027919 */ /* 0x000e620000000000 */
[----:B------:R-:W-:Y:S01]  /*5450*/  ULOP3.LUT UR8, URZ, UR8, URZ, 0x33, !UPT ;  /* 0x00000008ff087292 */ /* 0x000fe2000f8e33ff */
[----:B------:R-:W-:Y:S01]  /*5460*/  LOP3.LUT R4, RZ, UR5, RZ, 0x33, !PT ;  /* 0x00000005ff047c12 */ /* 0x000fe2000f8e33ff */
[----:B------:R-:W-:Y:S02]  /*5470*/  VOTEU.ANY UR7, UPT, PT ;  /* 0x0000000000077886 */ /* 0x000fe400038e0100 */
[----:B------:R-:W-:Y:S01]  /*5480*/  UFLO.U32 UR7, UR7 ;  /* 0x00000007000772bd */ /* 0x000fe200080e0000 */
[----:B------:R-:W2:Y:S01]  /*5490*/  REDUX UR5, R4 ;  /* 0x00000000040573c4 */ /* 0x000ea20000000000 */
[----:B------:R-:W-:-:S06]  /*54a0*/  IMAD.U32 R0, RZ, RZ, UR8 ;  /* 0x00000008ff007e24 */ /* 0x000fcc000f8e00ff */
[----:B------:R1:W-:Y:S01]  /*54b0*/  UTCATOMSWS.AND URZ, UR8 ;  /* 0x0000000800ff79e3 */ /* 0x0003e20008000000 */
[----:B------:R-:W3:Y:S01]  /*54c0*/  REDUX UR6, R0 ;  /* 0x00000000000673c4 */ /* 0x000ee20000000000 */
[----:B-1----:R-:W-:Y:S01]  /*54d0*/  ISETP.EQ.U32.AND P0, PT, R2, UR7, PT ;  /* 0x0000000702007c0c */ /* 0x002fe2000bf02070 */
[----:B--2---:R-:W-:Y:S01]  /*54e0*/  IMAD.U32 R2, RZ, RZ, UR5 ;  /* 0x00000005ff027e24 */ /* 0x004fe2000f8e00ff */
[----:B---3--:R-:W-:-:S11]  /*54f0*/  MOV R3, UR6 ;  /* 0x0000000600037c02 */ /* 0x008fd60008000f00 */
[----:B------:R1:W-:Y:S04]  /*5500*/  @P0 ATOMS.AND RZ, [UR4+0x14], R3 ;  /* 0x00001403ffff098c */ /* 0x0003e8000a800004 */
[----:B------:R1:W-:Y:S01]  /*5510*/  @P0 ATOMS.AND RZ, [UR4+0x18], R2 ;  /* 0x00001802ffff098c */ /* 0x0003e2000a800004 */
[----:B------:R-:W-:Y:S05]  /*5520*/  BRA `(.L_x_117) ;  /* 0x0000000000147947 */ /* 0x000fea0003800000 */
.L_x_116:
[----:B------:R-:W-:Y:S02]  /*5530*/  MOV R2, 0x5550 ;  /* 0x0000555000027802 */ /* 0x000fe40000000f00 */
[----:B---345:R-:W-:Y:S05]  /*5540*/  CALL.REL.NOINC `($__internal_0_$__cuda_sm10x_tcgen05_guardrail_trap_col_being_dealloced_not_returned_by_alloc) ;  /* 0x0000005000e07944 */ /* 0x038fea0003c00000 */
[----:B------:R-:W-:Y:S05]  /*5550*/  BRA `(.L_x_117) ;  /* 0x0000000000087947 */ /* 0x000fea0003800000 */
.L_x_115:
[----:B------:R-:W-:Y:S02]  /*5560*/  MOV R2, 0x5580 ;  /* 0x0000558000027802 */ /* 0x000fe40000000f00 */
[----:B---345:R-:W-:Y:S05]  /*5570*/  CALL.REL.NOINC `($__internal_2_$__cuda_sm10x_tcgen05_guardrail_trap_unallocated_columns_being_dealloced) ;  /* 0x0000005000ec7944 */ /* 0x038fea0003c00000 */
.L_x_117:
[----:B------:R-:W-:Y:S01]  /*5580*/  NOP ;  /* 0x0000000000007918 */ /* 0x000fe20000000000 */
[----:B----4-:R-:W-:Y:S05]  /*5590*/  EXIT ;  /* 0x000000000000794d */ /* 0x010fea0003800000 */
.L_x_88:
[----:B------:R-:W-:-:S09]  /*55a0*/  UISETP.NE.OR UP5, UPT, UR10, 0x3, !UP5 ;  /* 0x000000030a00788c */ /* 0x000fd2000efa5670 */
[----:B------:R-:W-:Y:S05]  /*55b0*/  BRA.U UP5, `(.L_x_118) ;  /* 0x0000000905fc7547 */ /* 0x000fea000b800000 */
[----:B------:R-:W1:Y:S01]  /*55c0*/  LDCU.64 UR6, c[0x0][0x888] ;  /* 0x00011100ff0677ac */ /* 0x000e620008000a00 */
[----:B------:R-:W2:Y:S01]  /*55d0*/  LDC R0, c[0x0][0xb30] ;  /* 0x0002cc00ff007b82 */ /* 0x000ea20000000800 */
[----:B------:R-:W-:Y:S01]  /*55e0*/  IMAD.MOV.U32 R30, RZ, RZ, 0x1 ;  /* 0x00000001ff1e7424 */ /* 0x000fe200078e00ff */
[----:B------:R-:W-:Y:S01]  /*55f0*/  CS2R R28, SRZ ;  /* 0x00000000001c7805 */ /* 0x000fe2000001ff00 */
[----:B------:R-:W3:Y:S01]  /*5600*/  LDCU.64 UR4, c[0x0][0x890] ;  /* 0x00011200ff0477ac */ /* 0x000ee20008000a00 */
[----:B------:R-:W-:Y:S01]  /*5610*/  IMAD.MOV.U32 R25, RZ, RZ, 0x3000 ;  /* 0x00003000ff197424 */ /* 0x000fe200078e00ff */
[----:B------:R-:W-:-:S03]  /*5620*/  UMOV UR8, 0x400 ;  /* 0x0000040000087882 */ /* 0x000fc60000000000 */
[----:B------:R-:W4:Y:S01]  /*5630*/  LDC R19, c[0x0][0x370] ;  /* 0x0000dc00ff137b82 */ /* 0x000f220000000800 */
[----:B------:R-:W-:-:S07]  /*5640*/  UPLOP3.LUT UP1, UPT, UPT, UPT, UPT, 0x40, 0x4 ;  /* 0x000000000004789c */ /* 0x000fce0003f2e870 */
[----:B------:R-:W4:Y:S01]  /*5650*/  LDC R2, c[0x0][0xb0c] ;  /* 0x0002c300ff027b82 */ /* 0x000f220000000800 */
[----:B-1----:R-:W-:Y:S02]  /*5660*/  UISETP.NE.U32.AND UP4, UPT, UR6, URZ, UPT ;  /* 0x000000ff0600728c */ /* 0x002fe4000bf85070 */
[----:B------:R-:W-:Y:S02]  /*5670*/  ULEA UR6, UR37, UR8, 0x18 ;  /* 0x0000000825067291 */ /* 0x000fe4000f8ec0ff */
[----:B------:R-:W-:Y:S02]  /*5680*/  UISETP.NE.AND.EX UP4, UPT, UR7, URZ, UPT, UP4 ;  /* 0x000000ff0700728c */ /* 0x000fe4000bf85340 */
[----:B------:R-:W-:Y:S01]  /*5690*/  UIADD3 UR7, UPT, UPT, UR6, 0x240, URZ ;  /* 0x0000024006077890 */ /* 0x000fe2000fffe0ff */
[----:B------:R-:W1:Y:S01]  /*56a0*/  LDC R18, c[0x0][0xb20] ;  /* 0x0002c800ff127b82 */ /* 0x000e620000000800 */
[----:B---3--:R-:W-:Y:S01]  /*56b0*/  UISETP.NE.U32.AND UP5, UPT, UR4, URZ, UPT ;  /* 0x000000ff0400728c */ /* 0x008fe2000bfa5070 */
[----:B--2---:R-:W-:Y:S01]  /*56c0*/  ISETP.NE.AND P1, PT, R0, 0x1, PT ;  /* 0x000000010000780c */ /* 0x004fe20003f25270 */
[----:B------:R-:W-:-:S02]  /*56d0*/  UPRMT UR37, UR37, 0x654, UR7 ;  /* 0x0000065425257896 */ /* 0x000fc40008000007 */
[----:B------:R-:W-:-:S03]  /*56e0*/  UISETP.NE.AND.EX UP5, UPT, UR5, URZ, UPT, UP5 ;  /* 0x000000ff0500728c */ /* 0x000fc6000bfa5350 */
[----:B------:R-:W2:Y:S08]  /*56f0*/  LDC.64 R32, c[0x0][0x348] ;  /* 0x0000d200ff207b82 */ /* 0x000eb00000000a00 */
[----:B------:R-:W3:Y:S08]  /*5700*/  LDC.64 R16, c[0x0][0xb10] ;  /* 0x0002c400ff107b82 */ /* 0x000ef00000000a00 */
[----:B------:R-:W1:Y:S08]  /*5710*/  LDC.64 R6, c[0x0][0xb18] ;  /* 0x0002c600ff067b82 */ /* 0x000e700000000a00 */
[----:B------:R-:W1:Y:S08]  /*5720*/  LDC.64 R4, c[0x0][0xb28] ;  /* 0x0002ca00ff047b82 */ /* 0x000e700000000a00 */
[----:B----4-:R-:W1:Y:S02]  /*5730*/  LDC R24, c[0x0][0x374] ;  /* 0x0000dd00ff187b82 */ /* 0x010e640000000800 */
.L_x_126:
[C---:B------:R-:W-:Y:S02]  /*5740*/  LEA R0, R29.reuse, UR6, 0x3 ;  /* 0x000000061d007c11 */ /* 0x040fe4000f8e18ff */
[----:B------:R-:W-:Y:S02]  /*5750*/  SHF.L.U32 R3, R28, 0x1f, RZ ;  /* 0x0000001f1c037819 */ /* 0x000fe400000006ff */
[----:B------:R-:W-:Y:S02]  /*5760*/  LEA R20, R29, UR6, 0x4 ;  /* 0x000000061d147c11 */ /* 0x000fe4000f8e20ff */
[----:B----4-:R-:W4:Y:S02]  /*5770*/  SYNCS.PHASECHK.TRANS64.TRYWAIT P0, [R0+URZ+0x260], R3 ;  /* 0x00026003000075a7 */ /* 0x010f2400080011ff */
[----:B----4-:R-:W-:Y:S05]  /*5780*/  @!P0 BRA `(.L_x_119) ;  /* 0x0000004c00cc8947 */ /* 0x010fea0003800000 */
.L_x_242:
[----:B------:R-:W-:Y:S01]  /*5790*/  ISETP.GE.AND P0, PT, R102, 0x1, PT ;  /* 0x000000016600780c */ /* 0x000fe20003f06270 */
[----:B------:R-:W1:Y:S01]  /*57a0*/  LDS.128 R20, [R20+0x2f0] ;  /* 0x0002f00014147984 */ /* 0x000e620000000c00 */
[----:B------:R-:W-:Y:S01]  /*57b0*/  ISETP.NE.U32.AND P4, PT, RZ, UR4, PT ;  /* 0x00000004ff007c0c */ /* 0x000fe2000bf85070 */
[----:B----4-:R-:W-:Y:S01]  /*57c0*/  VIADD R0, R0, 0x270 ;  /* 0x0000027000007836 */ /* 0x010fe20000000000 */
[----:B------:R-:W-:Y:S02]  /*57d0*/  SHF.L.U32 R26, R30, 0x1f, RZ ;  /* 0x0000001f1e1a7819 */ /* 0x000fe400000006ff */
[----:B------:R-:W-:Y:S02]  /*57e0*/  ISETP.NE.AND.EX P4, PT, RZ, UR5, PT, P4 ;  /* 0x00000005ff007c0c */ /* 0x000fe4000bf85340 */
[----:B------:R-:W-:Y:S01]  /*57f0*/  PRMT R0, RZ, 0x654, R0 ;  /* 0x00000654ff007816 */ /* 0x000fe20000000000 */
[----:B------:R-:W-:Y:S01]  /*5800*/  @!PT LDS RZ, [RZ] ;  /* 0x00000000fffff984 */ /* 0x000fe20000000800 */
[----:B------:R-:W-:Y:S01]  /*5810*/  @!PT LDS RZ, [RZ] ;  /* 0x00000000fffff984 */ /* 0x000fe20000000800 */
[----:B------:R-:W-:Y:S01]  /*5820*/  @!PT LDS RZ, [RZ] ;  /* 0x00000000fffff984 */ /* 0x000fe20000000800 */
[----:B------:R-:W-:Y:S01]  /*5830*/  @!PT LDS RZ, [RZ] ;  /* 0x00000000fffff984 */ /* 0x000fe20000000800 */
[----:B------:R4:W-:Y:S06]  /*5840*/  MEMBAR.ALL.CTA ;  /* 0x0000000000007992 */ /* 0x0009ec0000008000 */
[----:B----4-:R-:W4:Y:S02]  /*5850*/  FENCE.VIEW.ASYNC.S ;  /* 0x00000000000073c6 */ /* 0x010f240000000000 */
[----:B----4-:R4:W-:Y:S01]  /*5860*/  SYNCS.ARRIVE.TRANS64.RED.A1T0 RZ, [R0+URZ], RZ ;  /* 0x000000ff00ff79a7 */ /* 0x0109e200081004ff */
[----:B-1----:R-:W-:Y:S11]  /*5870*/  LOP3.LUT P3, RZ, R22, 0x1, RZ, 0xc0, !PT ;  /* 0x0000000116ff7812 */ /* 0x002ff6000786c0ff */
[----:B------:R-:W-:Y:S02]  /*5880*/  @!UPT UIADD3 URZ, UPT, UPT, URZ, URZ, URZ ;  /* 0x000000fffffff290 */ /* 0x000fe4000fffe0ff */
[----:B------:R-:W-:Y:S02]  /*5890*/  @P3 MOV R13, R20 ;  /* 0x00000014000d3202 */ /* 0x000fe40000000f00 */
[----:B------:R-:W-:Y:S01]  /*58a0*/  @P3 LOP3.LUT R8, R21, 0xffff, RZ, 0xc0, !PT ;  /* 0x0000ffff15083812 */ /* 0x000fe200078ec0ff */
[----:B----4-:R-:W-:Y:S06]  /*58b0*/  @!P0 BRA `(.L_x_120) ;  /* 0x0000000000a48947 */ /* 0x010fec0003800000 */
[----:B------:R-:W-:Y:S01]  /*58c0*/  IMAD.HI.U32 R31, R24, R7, RZ ;  /* 0x00000007181f7227 */ /* 0x000fe200078e00ff */
[----:B------:R-:W-:Y:S02]  /*58d0*/  ISETP.NE.AND P0, PT, R6, 0x1, PT ;  /* 0x000000010600780c */ /* 0x000fe40003f05270 */
[----:B------:R-:W-:Y:S01]  /*58e0*/  ISETP.NE.AND P2, PT, R102, 0x1, PT ;  /* 0x000000016600780c */ /* 0x000fe20003f45270 */
[----:B---3--:R-:W-:Y:S01]  /*58f0*/  IMAD.HI.U32 R34, R19, R16, RZ ;  /* 0x0000001013227227 */ /* 0x008fe200078e00ff */
[----:B------:R-:W-:Y:S02]  /*5900*/  SHF.R.U32.HI R31, RZ, R18, R31 ;  /* 0x00000012ff1f7219 */ /* 0x000fe4000001161f */
[----:B------:R-:W-:Y:S01]  /*5910*/  ISETP.NE.AND P5, PT, R2, 0x1, PT ;  /* 0x000000010200780c */ /* 0x000fe20003fa5270 */
[----:B------:R-:W-:Y:S01]  /*5920*/  IMAD.HI.U32 R36, R13, R16, RZ ;  /* 0x000000100d247227 */ /* 0x000fe200078e00ff */
[----:B------:R-:W-:Y:S02]  /*5930*/  SHF.R.U32.HI R34, RZ, R17, R34 ;  /* 0x00000011ff227219 */ /* 0x000fe40000011622 */
[----:B------:R-:W-:Y:S01]  /*5940*/  SEL R3, R24, R31, !P0 ;  /* 0x0000001f18037207 */ /* 0x000fe20004000000 */
[C---:B------:R-:W-:Y:S01]  /*5950*/  IMAD.HI.U32 R31, R8.reuse, R7, RZ ;  /* 0x00000007081f7227 */ /* 0x040fe200078e00ff */
[----:B------:R-:W-:Y:S02]  /*5960*/  SEL R11, R19, R34, !P5 ;  /* 0x00000022130b7207 */ /* 0x000fe40006800000 */
[----:B------:R-:W-:Y:S01]  /*5970*/  SHF.R.U32.HI R36, RZ, R17, R36 ;  /* 0x00000011ff247219 */ /* 0x000fe20000011624 */
[----:B------:R-:W-:Y:S01]  /*5980*/  IMAD.HI.U32 R38, R3, R4, RZ ;  /* 0x0000000403267227 */ /* 0x000fe200078e00ff */
[----:B------:R-:W-:Y:S03]  /*5990*/  SHF.R.U32.HI R31, RZ, R18, R31 ;  /* 0x00000012ff1f7219 */ /* 0x000fe6000001161f */
[----:B------:R-:W-:Y:S01]  /*59a0*/  IMAD.HI.U32 R34, R11, R4, RZ ;  /* 0x000000040b227227 */ /* 0x000fe200078e00ff */
[----:B------:R-:W-:Y:S02]  /*59b0*/  @P2 SHF.R.U32.HI R3, RZ, R5, R38 ;  /* 0x00000005ff032219 */ /* 0x000fe40000011626 */
[----:B------:R-:W-:Y:S02]  /*59c0*/  SEL R9, R8, R31, !P0 ;  /* 0x0000001f08097207 */ /* 0x000fe40004000000 */
[----:B------:R-:W-:Y:S01]  /*59d0*/  @P2 SHF.R.U32.HI R11, RZ, R5, R34 ;  /* 0x00000005ff0b2219 */ /* 0x000fe20000011622 */
[C---:B------:R-:W-:Y:S01]  /*59e0*/  IMAD R10, R102.reuse, R3, RZ ;  /* 0x00000003660a7224 */ /* 0x040fe200078e02ff */
[----:B------:R-:W-:Y:S01]  /*59f0*/  SEL R3, R13, R36, !P5 ;  /* 0x000000240d037207 */ /* 0x000fe20006800000 */
[C---:B------:R-:W-:Y:S03]  /*5a00*/  IMAD.HI.U32 R14, R9.reuse, R4, RZ ;  /* 0x00000004090e7227 */ /* 0x040fe600078e00ff */
[----:B------:R-:W-:Y:S01]  /*5a10*/  ISETP.GE.AND P0, PT, R9, R10, PT ;  /* 0x0000000a0900720c */ /* 0x000fe20003f06270 */
[C---:B------:R-:W-:Y:S01]  /*5a20*/  IMAD R12, R102.reuse, R11, RZ ;  /* 0x0000000b660c7224 */ /* 0x040fe200078e02ff */
[-C--:B------:R-:W-:Y:S04]  /*5a30*/  SHF.R.U32.HI R14, RZ, R5.reuse, R14 ;  /* 0x00000005ff0e7219 */ /* 0x080fe8000001160e */
[----:B------:R-:W-:Y:S02]  /*5a40*/  ISETP.GE.OR P0, PT, R3, R12, P0 ;  /* 0x0000000c0300720c */ /* 0x000fe40000706670 */
[----:B------:R-:W-:Y:S05]  /*5a50*/  SEL R15, R9, R14, !P2 ;  /* 0x0000000e090f7207 */ /* 0x000fea0005000000 */
[----:B------:R-:W-:Y:S04]  /*5a60*/  IMAD.MOV R14, RZ, RZ, -R15 ;  /* 0x000000ffff0e7224 */ /* 0x000fe800078e0a0f */
[----:B------:R-:W-:Y:S02]  /*5a70*/  IMAD R14, R102, R14, R9 ;  /* 0x0000000e660e7224 */ /* 0x000fe400078e0209 */
[C---:B------:R-:W-:Y:S05]  /*5a80*/  @!P0 IMAD.HI.U32 R10, R3.reuse, R4, RZ ;  /* 0x00000004030a8227 */ /* 0x040fea00078e00ff */
[----:B------:R-:W-:Y:S04]  /*5a90*/  @!P0 SHF.R.U32.HI R10, RZ, R5, R10 ;  /* 0x00000005ff0a8219 */ /* 0x000fe8000001160a */
[----:B------:R-:W-:Y:S01]  /*5aa0*/  @!P0 SEL R0, R3, R10, !P2 ;  /* 0x0000000a03008207 */ /* 0x000fe20005000000 */
[----:B------:R-:W-:Y:S03]  /*5ab0*/  IMAD.MOV R10, RZ, RZ, -R3 ;  /* 0x000000ffff0a7224 */ /* 0x000fe600078e0a03 */
[----:B------:R-:W-:Y:S01]  /*5ac0*/  @!P0 IADD3 R15, PT, PT, R15, -R0, RZ ;  /* 0x800000000f0f8210 */ /* 0x000fe20007ffe0ff */
[----:B------:R-:W-:Y:S01]  /*5ad0*/  @!P0 IMAD R0, R11, R14, R0 ;  /* 0x0000000e0b008224 */ /* 0x000fe200078e0200 */
[----:B------:R-:W-:Y:S01]  /*5ae0*/  IADD3 R11, PT, PT, -R9, RZ, RZ ;  /* 0x000000ff090b7210 */ /* 0x000fe20007ffe1ff */
[----:B------:R-:W-:Y:S02]  /*5af0*/  IMAD R13, R2, R10, R13 ;  /* 0x0000000a020d7224 */ /* 0x000fe400078e020d */
[----:B------:R-:W-:Y:S02]  /*5b00*/  @!P0 IMAD R9, R15, R102, R3 ;  /* 0x000000660f098224 */ /* 0x000fe400078e0203 */
[----:B------:R-:W-:Y:S02]  /*5b10*/  @!P0 IMAD.MOV.U32 R3, RZ, RZ, R0 ;  /* 0x000000ffff038224 */ /* 0x000fe400078e0000 */
[----:B------:R-:W-:Y:S02]  /*5b20*/  IMAD R8, R6, R11, R8 ;  /* 0x0000000b06087224 */ /* 0x000fe400078e0208 */
[----:B------:R-:W-:Y:S02]  /*5b30*/  IMAD R13, R3, R2, R13 ;  /* 0x00000002030d7224 */ /* 0x000fe400078e020d */
[----:B------:R-:W-:Y:S02]  /*5b40*/  IMAD R8, R9, R6, R8 ;  /* 0x0000000609087224 */ /* 0x000fe400078e0208 */
.L_x_120:
[----:B------:R-:W-:Y:S05]  /*5b50*/  BRA.U UP1, `(.L_x_121) ;  /* 0x0000000101107547 */ /* 0x000fea000b800000 */
[----:B------:R-:W-:Y:S04]  /*5b60*/  MOV R0, UR14 ;  /* 0x0000000e00007c02 */ /* 0x000fe80008000f00 */
[----:B------:R-:W-:Y:S04]  /*5b70*/  SHF.L.U32 R3, R0, 0x1f, RZ ;  /* 0x0000001f00037819 */ /* 0x000fe800000006ff */
[----:B------:R-:W1:Y:S02]  /*5b80*/  SYNCS.PHASECHK.TRANS64.TRYWAIT P0, [UR6+0x258], R3 ;  /* 0x00025803ff0075a7 */ /* 0x000e640008001106 */
[----:B-1----:R-:W-:Y:S05]  /*5b90*/  @!P0 BRA `(.L_x_122) ;  /* 0x0000004800dc8947 */ /* 0x002fea0003800000 */
.L_x_121:
[----:B------:R-:W-:Y:S05]  /*5ba0*/  BRA.U !UP5, `(.L_x_123) ;  /* 0x000000010d347547 */ /* 0x000fea000b800000 */
[----:B------:R-:W-:Y:S01]  /*5bb0*/  UPLOP3.LUT UP0, UPT, UPT, UPT, UP4, 0x80, 0x8 ;  /* 0x000000000008789c */ /* 0x000fe20003f0f040 */
[----:B-1----:R-:W-:Y:S02]  /*5bc0*/  HFMA2 R0, -RZ, RZ, 0, 5.9604644775390625e-08 ;  /* 0x00000001ff007431 */ /* 0x002fe400000001ff */
[----:B------:R-:W-:Y:S03]  /*5bd0*/  IMAD.MOV.U32 R216, RZ, RZ, 0x1 ;  /* 0x00000001ffd87424 */ /* 0x000fe600078e00ff */
[----:B------:R-:W-:Y:S05]  /*5be0*/  PLOP3.LUT P0, PT, PT, PT, UP0, 0x80, 0x8 ;  /* 0x000000000008781c */ /* 0x000fea0003f0f008 */
[----:B------:R-:W1:Y:S01]  /*5bf0*/  @UP0 LDCU.64 UR8, c[0x0][0x888] ;  /* 0x00011100ff0807ac */ /* 0x000e620008000a00 */
[----:B------:R-:W-:Y:S07]  /*5c00*/  @UP0 UIMAD UR7, UR36, UR4, URZ ;  /* 0x00000004240702a4 */ /* 0x000fee000f8e02ff */
[----:B------:R-:W-:Y:S01]  /*5c10*/  @!P0 PRMT R216, R0, 0x7610, R216 ;  /* 0x0000761000d88816 */ /* 0x000fe200000000d8 */
[----:B-1----:R-:W-:Y:S03]  /*5c20*/  @UP0 UIMAD.WIDE UR8, UR7, 0x4, UR8 ;  /* 0x00000004070808a5 */ /* 0x002fe6000f8e0208 */
[----:B------:R-:W1:Y:S03]  /*5c30*/  @!UP0 LDCU UR7, c[0x0][0x880] ;  /* 0x00011000ff0787ac */ /* 0x000e660008000800 */
[----:B------:R-:W-:Y:S01]  /*5c40*/  IMAD.U32 R10, RZ, RZ, UR8 ;  /* 0x00000008ff0a7e24 */ /* 0x000fe2000f8e00ff */
[----:B------:R-:W-:Y:S05]  /*5c50*/  MOV R11, UR9 ;  /* 0x00000009000b7c02 */ /* 0x000fea0008000f00 */
[----:B-----5:R4:W5:Y:S02]  /*5c60*/  @P0 LDG.E R111, desc[UR40][R10.64] ;  /* 0x000000280a6f0981 */ /* 0x020964000c1e1900 */
[----:B-1--4-:R-:W-:Y:S07]  /*5c70*/  @!P0 IMAD.U32 R111, RZ, RZ, UR7 ;  /* 0x00000007ff6f8e24 */ /* 0x012fee000f8e00ff */
.L_x_123:
[----:B-----5:R-:W-:Y:S01]  /*5c80*/  @!P4 FSETP.EQ.AND P5, PT, R111, RZ, PT ;  /* 0x000000ff6f00c20b */ /* 0x020fe20003fa2000 */
[----:B------:R-:W-:Y:S01]  /*5c90*/  @!UPT UIADD3 URZ, UPT, UPT, URZ, URZ, URZ ;  /* 0x000000fffffff290 */ /* 0x000fe2000fffe0ff */
[----:B------:R-:W-:Y:S11]  /*5ca0*/  @!P4 BRA `(.L_x_124) ;  /* 0x000000000014c947 */ /* 0x000ff60003800000 */
[----:B------:R-:W-:Y:S02]  /*5cb0*/  LOP3.LUT P0, RZ, R216, 0xff, RZ, 0xc0, !PT ;  /* 0x000000ffd8ff7812 */ /* 0x000fe4000780c0ff */
[----:B------:R-:W-:Y:S04]  /*5cc0*/  PLOP3.LUT P5, PT, PT, PT, UP0, 0x80, 0x8 ;  /* 0x000000000008781c */ /* 0x000fe80003faf008 */
[----:B------:R-:W-:Y:S07]  /*5cd0*/  PLOP3.LUT P5, PT, P5, PT, PT, 0x8, 0x80 ;  /* 0x000000000080781c */ /* 0x000fee0002fae170 */
[----:B------:R-:W-:Y:S11]  /*5ce0*/  @P0 FSETP.EQ.AND P5, PT, R111, RZ, PT ;  /* 0x000000ff6f00020b */ /* 0x000ff60003fa2000 */
[----:B------:R-:W-:Y:S02]  /*5cf0*/  @!UPT UIADD3 URZ, UPT, UPT, URZ, URZ, URZ ;  /* 0x000000fffffff290 */ /* 0x000fe4000fffe0ff */
.L_x_124:
[----:B------:R-:W4:Y:S01]  /*5d00*/  SYNCS.PHASECHK.TRANS64.TRYWAIT P4, [UR6+0x248], R26 ;  /* 0x0002481aff0075a7 */ /* 0x000f220008081106 */
[----:B------:R-:W-:Y:S01]  /*5d10*/  @P3 SHF.R.U32.HI R27, RZ, 0x10, R21 ;  /* 0x00000010ff1b3819 */ /* 0x000fe20000011615 */
[----:B------:R-:W-:Y:S01]  /*5d20*/  VIADD R29, R29, 0x1 ;  /* 0x000000011d1d7836 */ /* 0x000fe20000000000 */
[----:B------:R-:W5:Y:S08]  /*5d30*/  LDC.64 R14, c[0x0][0xb10] ;  /* 0x0002c400ff0e7b82 */ /* 0x000f700000000a00 */
[----:B------:R-:W2:Y:S08]  /*5d40*/  LDC.64 R10, c[0x0][0xb18] ;  /* 0x0002c600ff0a7b82 */ /* 0x000eb00000000a00 */
[----:B-1----:R-:W1:Y:S08]  /*5d50*/  @!P1 LDC R0, c[0x0][0xb20] ;  /* 0x0002c800ff009b82 */ /* 0x002e700000000800 */
[----:B------:R-:W3:Y:S01]  /*5d60*/  @!P1 LDC R3, c[0x0][0xb0c] ;  /* 0x0002c300ff039b82 */ /* 0x000ee20000000800 */
[----:B-----5:R-:W-:Y:S05]  /*5d70*/  @!P1 IMAD.HI.U32 R14, R13, R14, RZ ;  /* 0x0000000e0d0e9227 */ /* 0x020fea00078e00ff */
[----:B------:R-:W-:Y:S01]  /*5d80*/  @!P1 SHF.R.U32.HI R14, RZ, R15, R14 ;  /* 0x0000000fff0e9219 */ /* 0x000fe2000001160e */
[----:B--2---:R-:W-:Y:S01]  /*5d90*/  @!P1 IMAD.HI.U32 R11, R8, R11, RZ ;  /* 0x0000000b080b9227 */ /* 0x004fe200078e00ff */
[----:B------:R-:W-:Y:S04]  /*5da0*/  @!P1 ISETP.NE.AND P0, PT, R10, 0x1, PT ;  /* 0x000000010a00980c */ /* 0x000fe80003f05270 */
[----:B-1----:R-:W-:Y:S02]  /*5db0*/  @!P1 SHF.R.U32.HI R9, RZ, R0, R11 ;  /* 0x00000000ff099219 */ /* 0x002fe4000001160b */
[----:B---3--:R-:W-:Y:S02]  /*5dc0*/  @!P1 ISETP.NE.AND P2, PT, R3, 0x1, PT ;  /* 0x000000010300980c */ /* 0x008fe40003f45270 */
[----:B------:R-:W-:Y:S02]  /*5dd0*/  @!P1 SEL R9, R8, R9, !P0 ;  /* 0x0000000908099207 */ /* 0x000fe40004000000 */
[----:B------:R-:W-:Y:S02]  /*5de0*/  ELECT P0, URZ, PT ;  /* 0x0000000000ff782f */ /* 0x000fe40003800000 */
[----:B------:R-:W-:Y:S05]  /*5df0*/  @!P1 SEL R14, R13, R14, !P2 ;  /* 0x0000000e0d0e9207 */ /* 0x000fea0005000000 */
[----:B------:R-:W-:Y:S02]  /*5e00*/  @!P1 IMAD.IADD R0, R9, 0x1, -R14 ;  /* 0x0000000109009824 */ /* 0x000fe400078e0a0e */
[----:B------:R-:W-:Y:S02]  /*5e10*/  @!P1 IMAD.IADD R9, R14, 0x1, -R9 ;  /* 0x000000010e099824 */ /* 0x000fe400078e0a09 */
[----:B------:R-:W-:Y:S02]  /*5e20*/  @!P1 IMAD R13, R0, R3, R13 ;  /* 0x00000003000d9224 */ /* 0x000fe400078e020d */
[----:B------:R-:W-:Y:S01]  /*5e30*/  @!P1 IMAD R8, R9, R10, R8 ;  /* 0x0000000a09089224 */ /* 0x000fe200078e0208 */
[----:B----4-:R-:W-:Y:S06]  /*5e40*/  @!P4 BRA `(.L_x_125) ;  /* 0x000000480048c947 */ /* 0x010fec0003800000 */
.L_x_245:
[----:B------:R-:W-:Y:S01]  /*5e50*/  PLOP3.LUT P5, PT, P5, P0, PT, 0xf2, 0x2f ;  /* 0x00000000002f781c */ /* 0x000fe20002fa1e72 */
[----:B------:R-:W-:Y:S01]  /*5e60*/  UMOV UR22, 0x0 ;  /* 0x0000000000167882 */ /* 0x000fe20000000000 */
[----:B------:R-:W-:Y:S01]  /*5e70*/  UMOV UR23, 0x10000000 ;  /* 0x1000000000177882 */ /* 0x000fe20000000000 */
[----:B------:R-:W-:Y:S01]  /*5e80*/  LOP3.LUT R30, R30, 0x1, RZ, 0x3c, !PT ;  /* 0x000000011e1e7812 */ /* 0x000fe200078e3cff */
[----:B------:R-:W-:Y:S01]  /*5e90*/  UMOV UR28, UR36 ;  /* 0x00000024001c7c82 */ /* 0x000fe20008000000 */
[----:B------:R-:W-:Y:S01]  /*5ea0*/  UMOV UR20, UR36 ;  /* 0x0000002400147c82 */ /* 0x000fe20008000000 */
[----:B------:R-:W-:Y:S01]  /*5eb0*/  UMOV UR12, UR36 ;  /* 0x00000024000c7c82 */ /* 0x000fe20008000000 */
[----:B------:R-:W-:Y:S06]  /*5ec0*/  @P3 R2UR UR36, R27 ;  /* 0x000000001b2432ca */ /* 0x000fec00000e0000 */
[----:B-1----:R-:W-:Y:S01]  /*5ed0*/  @!P5 IADD3 R3, P0, PT, R32, 0x580, RZ ;  /* 0x000005802003d810 */ /* 0x002fe20007f1e0ff */
[----:B------:R-:W-:Y:S01]  /*5ee0*/  @!P5 IMAD R215, R215, 0x60, RZ ;  /* 0x00000060d7d7d824 */ /* 0x000fe200078e02ff */
[----:B------:R-:W-:Y:S01]  /*5ef0*/  VOTEU.ALL UP1, P5 ;  /* 0x0000000000ff7886 */ /* 0x000fe20002820000 */
[----:B------:R-:W-:Y:S01]  /*5f00*/  @!P5 IMAD.SHL.U32 R213, R213, 0x80, RZ ;  /* 0x00000080d5d5d824 */ /* 0x000fe200078e00ff */
[----:B------:R-:W-:Y:S01]  /*5f10*/  @!P5 R2UR UR8, R3 ;  /* 0x000000000308d2ca */ /* 0x000fe200000e0000 */
[----:B------:R-:W-:Y:S01]  /*5f20*/  @!P5 IMAD.X R0, RZ, RZ, R33, P0 ;  /* 0x000000ffff00d224 */ /* 0x000fe200000e0621 */
[----:B------:R-:W-:Y:S01]  /*5f30*/  @!P5 R2UR UR26, R215 ;  /* 0x00000000d71ad2ca */ /* 0x000fe200000e0000 */
[----:B------:R-:W-:Y:S01]  /*5f40*/  @!UP1 UIADD3 UR25, UPT, UPT, UR6, 0x240, URZ ;  /* 0x0000024006199890 */ /* 0x000fe2000fffe0ff */
[----:B------:R-:W-:Y:S01]  /*5f50*/  @!P5 R2UR UR27, R213 ;  /* 0x00000000d51bd2ca */ /* 0x000fe200000e0000 */
[----:B------:R-:W-:Y:S01]  /*5f60*/  @!UP1 UIADD3 UR24, UPT, UPT, UR6, 0x400, URZ ;  /* 0x0000040006189890 */ /* 0x000fe2000fffe0ff */
[----:B------:R-:W-:Y:S01]  /*5f70*/  @!P5 R2UR UR7, R0 ;  /* 0x000000000007d2ca */ /* 0x000fe200000e0000 */
[----:B------:R-:W-:Y:S01]  /*5f80*/  VOTEU.ALL UP3, P5 ;  /* 0x0000000000ff7886 */ /* 0x000fe20002860000 */
[----:B------:R-:W-:Y:S01]  /*5f90*/  @!UP1 UIADD3 UR16, UPT, UPT, UR6, 0x1400, URZ ;  /* 0x0000140006109890 */ /* 0x000fe2000fffe0ff */
[C---:B------:R-:W-:Y:S01]  /*5fa0*/  ISETP.NE.AND P0, PT, R29.reuse, 0x2, PT ;  /* 0x000000021d00780c */ /* 0x040fe20003f05270 */
[----:B------:R-:W-:Y:S01]  /*5fb0*/  VOTEU.ALL UP2, P5 ;  /* 0x0000000000ff7886 */ /* 0x000fe20002840000 */
[----:B------:R-:W-:Y:S01]  /*5fc0*/  UMOV UR17, UR25 ;  /* 0x0000001900117c82 */ /* 0x000fe20008000000 */
[----:B------:R-:W-:Y:S01]  /*5fd0*/  UMOV UR9, UR25 ;  /* 0x0000001900097c82 */ /* 0x000fe20008000000 */
[----:B------:R-:W-:Y:S01]  /*5fe0*/  IMAD.U32 R10, RZ, RZ, UR8 ;  /* 0x00000008ff0a7e24 */ /* 0x000fe2000f8e00ff */
[----:B------:R-:W-:Y:S01]  /*5ff0*/  @!UP1 UIADD3 UR8, UPT, UPT, UR6, 0x2400, URZ ;  /* 0x0000240006089890 */ /* 0x000fe2000fffe0ff */
[----:B------:R-:W-:Y:S01]  /*6000*/  SEL R3, RZ, 0x1, P0 ;  /* 0x00000001ff037807 */ /* 0x000fe20000000000 */
[----:B------:R-:W-:Y:S01]  /*6010*/  @!UP1 UIADD3 UR18, UPT, UPT, UR26, 0x20, URZ ;  /* 0x000000201a129890 */ /* 0x000fe2000fffe0ff */
[----:B------:R-:W-:Y:S01]  /*6020*/  SEL R29, R29, RZ, P0 ;  /* 0x000000ff1d1d7207 */ /* 0x000fe20000000000 */
[----:B------:R-:W-:Y:S01]  /*6030*/  UMOV UR19, UR27 ;  /* 0x0000001b00137c82 */ /* 0x000fe20008000000 */
[----:B------:R-:W-:Y:S01]  /*6040*/  IMAD.U32 R11, RZ, RZ, UR7 ;  /* 0x00000007ff0b7e24 */ /* 0x000fe2000f8e00ff */
[----:B------:R-:W-:Y:S01]  /*6050*/  @!P5 R2UR UR30, R10 ;  /* 0x000000000a1ed2ca */ /* 0x000fe200000e0000 */
[----:B------:R-:W-:Y:S01]  /*6060*/  @!UP1 UIADD3 UR10, UPT, UPT, UR26, 0x40, URZ ;  /* 0x000000401a0a9890 */ /* 0x000fe2000fffe0ff */
[----:B------:R-:W-:Y:S01]  /*6070*/  LOP3.LUT R28, R28, R3, RZ, 0x3c, !PT ;  /* 0x000000031c1c7212 */ /* 0x000fe200078e3cff */
[----:B------:R-:W-:Y:S01]  /*6080*/  VOTEU.ALL UP1, P5 ;  /* 0x0000000000ff7886 */ /* 0x000fe20002820000 */
[----:B------:R-:W-:Y:S01]  /*6090*/  @!P5 R2UR UR31, R11 ;  /* 0x000000000b1fd2ca */ /* 0x000fe200000e0000 */
[----:B------:R-:W-:Y:S01]  /*60a0*/  UMOV UR11, UR27 ;  /* 0x0000001b000b7c82 */ /* 0x000fe20008000000 */
[----:B------:R-:W-:Y:S02]  /*60b0*/  IMAD.IADD R215, R8, 0x1, R212 ;  /* 0x0000000108d77824 */ /* 0x000fe400078e02d4 */
[----:B------:R-:W-:Y:S09]  /*60c0*/  IMAD.IADD R213, R13, 0x1, R214 ;  /* 0x000000010dd57824 */ /* 0x000ff200078e02d6 */
[----:B------:R4:W-:Y:S01]  /*60d0*/  @!UP3 UTMALDG.3D [UR24], [UR30], desc[UR22] ;  /* 0x000016181e00b5b4 */ /* 0x0009e20008011000 */
[----:B------:R4:W-:Y:S01]  /*60e0*/  @!UP2 UTMALDG.3D [UR16], [UR30], desc[UR22] ;  /* 0x000016101e00a5b4 */ /* 0x0009e20008011000 */
[----:B------:R4:W-:Y:S01]  /*60f0*/  @!UP1 UTMALDG.3D [UR8], [UR30], desc[UR22] ;  /* 0x000016081e0095b4 */ /* 0x0009e20008011000 */
[----:B------:R4:W-:Y:S01]  /*6100*/  @!P5 SYNCS.ARRIVE.TRANS64.RED.A0TR RZ, [UR6+0x240], R25 ;  /* 0x00024019ffffd9a7 */ /* 0x0009e20008300406 */
[----:B------:R-:W-:Y:S01]  /*6110*/  UPLOP3.LUT UP1, UPT, UPT, UPT, UPT, 0x80, 0x8 ;  /* 0x000000000008789c */ /* 0x000fe20003f2f070 */
[----:B------:R-:W-:Y:S01]  /*6120*/  SYNCS.ARRIVE.TRANS64.RED.A1T0 RZ, [UR37], RZ ;  /* 0x000000ffffff79a7 */ /* 0x000fe20008100425 */
[----:B------:R-:W-:Y:S09]  /*6130*/  @P3 BRA `(.L_x_126) ;  /* 0xfffffff400803947 */ /* 0x000ff2000383ffff */
[----:B------:R-:W-:Y:S07]  /*6140*/  MOV R0, UR6 ;  /* 0x0000000600007c02 */ /* 0x000fee0008000f00 */
.L_x_127:
[----:B-1----:R-:W-:-:S04]  /*6150*/  SHF.L.U32 R3, R30, 0x1f, RZ ;  /* 0x0000001f1e037819 */ /* 0x002fc800000006ff */
[----:B------:R1:W2:Y:S03]  /*6160*/  SYNCS.PHASECHK.TRANS64.TRYWAIT P0, [R0+URZ+0x248], R3 ;  /* 0x00024803000075a7 */ /* 0x0002a600080011ff */
[----:B--2---:R-:W-:Y:S05]  /*6170*/  @!P0 NANOSLEEP.SYNCS 0x989680 ;  /* 0x009896800000895d */ /* 0x004fea0003900000 */
[----:B------:R-:W2:Y:S02]  /*6180*/  @!P0 SYNCS.PHASECHK.TRANS64 P0, [R0+URZ+0x248], R3 ;  /* 0x00024803000085a7 */ /* 0x000ea400080010ff */
[----:B--2-4-:R-:W-:Y:S05]  /*6190*/  @P0 EXIT ;  /* 0x000000000000094d */ /* 0x014fea0003800000 */
[----:B------:R-:W-:Y:S05]  /*61a0*/  BRA `(.L_x_127) ;  /* 0xfffffffc00e87947 */ /* 0x000fea000383ffff */
.L_x_118:
[----:B------:R-:W-:-:S06]  /*61b0*/  UISETP.GE.AND UP1, UPT, UR10, 0x4, UPT ;  /* 0x000000040a00788c */ /* 0x000fcc000bf26270 */
[----:B------:R-:W-:-:S13]  /*61c0*/  PLOP3.LUT P0, PT, PT, PT, UP1, 0x80, 0x8 ;  /* 0x000000000008781c */ /* 0x000fda0003f0f018 */
[----:B------:R-:W-:Y:S05]  /*61d0*/  @!P0 EXIT ;  /* 0x000000000000894d */ /* 0x000fea0003800000 */
[----:B------:R-:W-:Y:S01]  /*61e0*/  BAR.SYNC.DEFER_BLOCKING 0x6, 0xa0 ;  /* 0x0182800000007b1d */ /* 0x000fe20000010000 */
[C---:B------:R-:W-:Y:S02]  /*61f0*/  IMAD.SHL.U32 R224, R223.reuse, 0x20, RZ ;  /* 0x00000020dfe07824 */ /* 0x040fe400078e00ff */
[----:B------:R-:W-:Y:S02]  /*6200*/  HFMA2 R7, -RZ, RZ, 0, 9.5367431640625e-07 ;  /* 0x00000010ff077431 */ /* 0x000fe400000001ff */
[C---:B------:R-:W-:Y:S01]  /*6210*/  IMAD.SHL.U32 R0, R223.reuse, 0x4, RZ ;  /* 0x00000004df007824 */ /* 0x040fe200078e00ff */
[----:B------:R-:W-:Y:S01]  /*6220*/  CS2R R228, SRZ ;  /* 0x0000000000e47805 */ /* 0x000fe2000001ff00 */
[----:B------:R-:W-:Y:S01]  /*6230*/  IMAD.MOV.U32 R219, RZ, RZ, 0x1010 ;  /* 0x00001010ffdb7424 */ /* 0x000fe200078e00ff */
[----:B------:R-:W-:Y:S01]  /*6240*/  UMOV UR43, 0x400 ;  /* 0x00000400002b7882 */ /* 0x000fe20000000000 */
[----:B------:R-:W1:Y:S01]  /*6250*/  LDC R221, c[0x0][0x370] ;  /* 0x0000dc00ffdd7b82 */ /* 0x000e620000000800 */
[----:B------:R-:W-:Y:S01]  /*6260*/  ULEA UR43, UR37, UR43, 0x18 ;  /* 0x0000002b252b7291 */ /* 0x000fe2000f8ec0ff */
[----:B------:R-:W-:Y:S01]  /*6270*/  LOP3.LUT P0, R5, R224, 0x80, RZ, 0xc0, !PT ;  /* 0x00000080e0057812 */ /* 0x000fe2000780c0ff */
[----:B------:R-:W-:Y:S01]  /*6280*/  IMAD.U32 R2, R223, 0x10000, RZ ;  /* 0x00010000df027824 */ /* 0x000fe200078e00ff */
[----:B------:R-:W-:Y:S01]  /*6290*/  MOV R232, RZ ;  /* 0x000000ff00e87202 */ /* 0x000fe20000000f00 */
[----:B------:R-:W-:Y:S01]  /*62a0*/  UIADD3 UR4, UPT, UPT, UR43, 0x3400, URZ ;  /* 0x000034002b047890 */ /* 0x000fe2000fffe0ff */
[----:B------:R-:W-:Y:S01]  /*62b0*/  LOP3.LUT R5, R5, 0x10, R0, 0xf8, !PT ;  /* 0x0000001005057812 */ /* 0x000fe200078ef800 */
[----:B------:R-:W-:Y:S01]  /*62c0*/  IMAD.MOV.U32 R109, RZ, RZ, RZ ;  /* 0x000000ffff6d7224 */ /* 0x000fe200078e00ff */
[----:B------:R-:W2:Y:S01]  /*62d0*/  LDC R104, c[0x0][0xb0c] ;  /* 0x0002c300ff687b82 */ /* 0x000ea20000000800 */
[----:B------:R-:W-:Y:S01]  /*62e0*/  SEL R7, R7, 0xfffffff0, !P0 ;  /* 0xfffffff007077807 */ /* 0x000fe20004000000 */
[----:B------:R-:W-:Y:S01]  /*62f0*/  IMAD.MOV.U32 R227, RZ, RZ, RZ ;  /* 0x000000ffffe37224 */ /* 0x000fe200078e00ff */
[----:B------:R-:W-:Y:S01]  /*6300*/  LOP3.LUT R224, R5, 0xf60, R224, 0xf8, !PT ;  /* 0x00000f6005e07812 */ /* 0x000fe200078ef8e0 */
[----:B------:R-:W-:Y:S01]  /*6310*/  IMAD.MOV.U32 R5, RZ, RZ, 0x2010 ;  /* 0x00002010ff057424 */ /* 0x000fe200078e00ff */
[----:B------:R-:W-:Y:S01]  /*6320*/  SEL R219, R219, 0xff0, !P0 ;  /* 0x00000ff0dbdb7807 */ /* 0x000fe20004000000 */
[----:B------:R-:W3:Y:S01]  /*6330*/  LDCU.64 UR46, c[0x0][0x348] ;  /* 0x00006900ff2e77ac */ /* 0x000ee20008000a00 */
[----:B------:R-:W-:Y:S01]  /*6340*/  IADD3 R218, PT, PT, R224, UR43, RZ ;  /* 0x0000002be0da7c10 */ /* 0x000fe2000fffe0ff */
[----:B------:R-:W4:Y:S01]  /*6350*/  LDC R217, c[0x0][0xb20] ;  /* 0x0002c800ffd97b82 */ /* 0x000f220000000800 */
[----:B------:R-:W3:Y:S01]  /*6360*/  LDS R3, [UR43+0x310] ;  /* 0x0003102bff037984 */ /* 0x000ee20008000800 */
[----:B------:R-:W-:Y:S01]  /*6370*/  LOP3.LUT R2, R2, 0x600000, RZ, 0xc0, !PT ;  /* 0x0060000002027812 */ /* 0x000fe200078ec0ff */
[----:B------:R-:W1:Y:S01]  /*6380*/  LDCU.64 UR38, c[0x0][0x888] ;  /* 0x00011100ff2677ac */ /* 0x000e620008000a00 */
[----:B------:R-:W-:Y:S01]  /*6390*/  SEL R5, R5, 0x1ff0, !P0 ;  /* 0x00001ff005057807 */ /* 0x000fe20004000000 */
[--C-:B------:R-:W-:Y:S01]  /*63a0*/  IMAD.IADD R220, R7, 0x1, R218.reuse ;  /* 0x0000000107dc7824 */ /* 0x100fe200078e02da */
[----:B------:R-:W-:Y:S01]  /*63b0*/  MOV R230, UR4 ;  /* 0x0000000400e67c02 */ /* 0x000fe20008000f00 */
[----:B------:R-:W-:Y:S01]  /*63c0*/  IMAD.IADD R219, R219, 0x1, R218 ;  /* 0x00000001dbdb7824 */ /* 0x000fe200078e02da */
[----:B------:R-:W1:Y:S01]  /*63d0*/  LDC R103, c[0x0][0xb30] ;  /* 0x0002cc00ff677b82 */ /* 0x000e620000000800 */
[----:B------:R-:W-:Y:S01]  /*63e0*/  IADD3 R218, PT, PT, R5, R218, RZ ;  /* 0x000000da05da7210 */ /* 0x000fe20007ffe0ff */
[----:B------:R-:W-:-:S06]  /*63f0*/  UIADD3 UR42, UPT, UPT, UR43, 0x400, URZ ;  /* 0x000004002b2a7890 */ /* 0x000fcc000fffe0ff */
[----:B------:R-:W1:Y:S08]  /*6400*/  LDC.64 R206, c[0x0][0xb10] ;  /* 0x0002c400ffce7b82 */ /* 0x000e700000000a00 */
[----:B------:R-:W1:Y:S08]  /*6410*/  LDC.64 R100, c[0x0][0xb18] ;  /* 0x0002c600ff647b82 */ /* 0x000e700000000a00 */
[----:B------:R-:W1:Y:S08]  /*6420*/  LDC.64 R202, c[0x0][0x888] ;  /* 0x00022200ffca7b82 */ /* 0x000e700000000a00 */
[----:B------:R-:W1:Y:S01]  /*6430*/  LDC.64 R98, c[0x0][0xb28] ;  /* 0x0002ca00ff627b82 */ /* 0x000e620000000a00 */
[----:B---3--:R-:W-:-:S07]  /*6440*/  IMAD.IADD R2, R3, 0x1, R2 ;  /* 0x0000000103027824 */ /* 0x008fce00078e0202 */
[----:B------:R-:W3:Y:S08]  /*6450*/  LDC.64 R204, c[0x0][0x890] ;  /* 0x00022400ffcc7b82 */ /* 0x000ef00000000a00 */
[----:B------:R-:W1:Y:S08]  /*6460*/  LDC.64 R200, c[0x0][0x8b0] ;  /* 0x00022c00ffc87b82 */ /* 0x000e700000000a00 */
[----:B------:R-:W1:Y:S08]  /*6470*/  LDC.64 R198, c[0x0][0x8a8] ;  /* 0x00022a00ffc67b82 */ /* 0x000e700000000a00 */
[----:B--2-4-:R-:W1:Y:S02]  /*6480*/  LDC R222, c[0x0][0x374] ;  /* 0x0000dd00ffde7b82 */ /* 0x014e640000000800 */
.L_x_147:
[----:B------:R-:W-:Y:S02]  /*6490*/  LEA R0, R232, UR43, 0x3 ;  /* 0x0000002be8007c11 */ /* 0x000fe4000f8e18ff */
[----:B------:R-:W-:Y:S02]  /*64a0*/  SHF.L.U32 R3, R228, 0x1f, RZ ;  /* 0x0000001fe4037819 */ /* 0x000fe400000006ff */
[----:B------:R-:W-:Y:S02]  /*64b0*/  LEA R16, R232, UR43, 0x4 ;  /* 0x0000002be8107c11 */ /* 0x000fe4000f8e20ff */
[----:B--2---:R-:W2:Y:S02]  /*64c0*/  SYNCS.PHASECHK.TRANS64.TRYWAIT P0, [R0+URZ+0x260], R3 ;  /* 0x00026003000075a7 */ /* 0x004ea400080011ff */
[----:B--23--:R-:W-:Y:S05]  /*64d0*/  @!P0 BRA `(.L_x_128) ;  /* 0x0000004000bc8947 */ /* 0x00cfea0003800000 */
.L_x_246:
[----:B------:R-:W4:Y:S01]  /*64e0*/  LDC.64 R14, c[0x0][0xb10] ;  /* 0x0002c400ff0e7b82 */ /* 0x000f220000000a00 */
[----:B------:R-:W3:Y:S01]  /*64f0*/  LDS.128 R16, [R16+0x2f0] ;  /* 0x0002f00010107984 */ /* 0x000ee20000000c00 */
[----:B-1----:R-:W-:Y:S01]  /*6500*/  ISETP.NE.AND P1, PT, R103, 0x1, PT ;  /* 0x000000016700780c */ /* 0x002fe20003f25270 */
[----:B--2---:R-:W-:Y:S01]  /*6510*/  VIADD R0, R0, 0x270 ;  /* 0x0000027000007836 */ /* 0x004fe20000000000 */
[----:B------:R-:W-:Y:S04]  /*6520*/  ISETP.GE.AND P0, PT, R102, 0x1, PT ;  /* 0x000000016600780c */ /* 0x000fe80003f06270 */
[----:B------:R-:W1:Y:S01]  /*6530*/  LDC.64 R12, c[0x0][0xb18] ;  /* 0x0002c600ff0c7b82 */ /* 0x000e620000000a00 */
[----:B------:R-:W-:Y:S01]  /*6540*/  PRMT R0, RZ, 0x654, R0 ;  /* 0x00000654ff007816 */ /* 0x000fe20000000000 */
[----:B------:R-:W-:Y:S01]  /*6550*/  @!PT LDS RZ, [RZ] ;  /* 0x00000000fffff984 */ /* 0x000fe20000000800 */
[----:B------:R-:W-:Y:S01]  /*6560*/  @!PT LDS RZ, [RZ] ;  /* 0x00000000fffff984 */ /* 0x000fe20000000800 */
[----:B------:R-:W-:Y:S01]  /*6570*/  @!PT LDS RZ, [RZ] ;  /* 0x00000000fffff984 */ /* 0x000fe20000000800 */
[----:B------:R-:W-:Y:S01]  /*6580*/  @!PT LDS RZ, [RZ] ;  /* 0x00000000fffff984 */ /* 0x000fe20000000800 */
[----:B------:R2:W-:Y:S06]  /*6590*/  MEMBAR.ALL.CTA ;  /* 0x0000000000007992 */ /* 0x0005ec0000008000 */
[----:B--2---:R-:W2:Y:S01]  /*65a0*/  FENCE.VIEW.ASYNC.S ;  /* 0x00000000000073c6 */ /* 0x004ea20000000000 */
[----:B------:R-:W1:Y:S08]  /*65b0*/  @!P1 LDC R11, c[0x0][0xb20] ;  /* 0x0002c800ff0b9b82 */ /* 0x000e700000000800 */
[----:B------:R-:W1:Y:S01]  /*65c0*/  @!P1 LDC R10, c[0x0][0xb0c] ;  /* 0x0002c300ff0a9b82 */ /* 0x000e620000000800 */
[----:B--2---:R2:W-:Y:S01]  /*65d0*/  SYNCS.ARRIVE.TRANS64.RED.A1T0 RZ, [R0+URZ], RZ ;  /* 0x000000ff00ff79a7 */ /* 0x0045e200081004ff */
[----:B---3--:R-:W-:Y:S04]  /*65e0*/  LOP3.LUT P4, RZ, R18, 0x1, RZ, 0xc0, !PT ;  /* 0x0000000112ff7812 */ /* 0x008fe8000788c0ff */
[----:B------:R-:W-:Y:S09]  /*65f0*/  P2R R231, PR, RZ, 0x10 ;  /* 0x00000010ffe77803 */ /* 0x000ff20000000000 */
[----:B------:R-:W-:Y:S02]  /*6600*/  @P4 MOV R107, R16 ;  /* 0x00000010006b4202 */ /* 0x000fe40000000f00 */
[----:B------:R-:W-:Y:S01]  /*6610*/  @P4 LOP3.LUT R105, R17, 0xffff, RZ, 0xc0, !PT ;  /* 0x0000ffff11694812 */ /* 0x000fe200078ec0ff */
[----:B--2-4-:R-:W-:Y:S06]  /*6620*/  @!P0 BRA `(.L_x_129) ;  /* 0x0000000000a48947 */ /* 0x014fec0003800000 */
[----:B------:R-:W-:Y:S01]  /*6630*/  IMAD.HI.U32 R22, R222, R101, RZ ;  /* 0x00000065de167227 */ /* 0x000fe200078e00ff */
[----:B------:R-:W-:Y:S02]  /*6640*/  ISETP.NE.AND P0, PT, R100, 0x1, PT ;  /* 0x000000016400780c */ /* 0x000fe40003f05270 */
[----:B------:R-:W-:Y:S01]  /*6650*/  ISETP.NE.AND P2, PT, R102, 0x1, PT ;  /* 0x000000016600780c */ /* 0x000fe20003f45270 */
[-C--:B------:R-:W-:Y:S01]  /*6660*/  IMAD.HI.U32 R20, R221, R206.reuse, RZ ;  /* 0x000000cedd147227 */ /* 0x080fe200078e00ff */
[----:B------:R-:W-:Y:S02]  /*6670*/  SHF.R.U32.HI R21, RZ, R217, R22 ;  /* 0x000000d9ff157219 */ /* 0x000fe40000011616 */
[----:B------:R-:W-:Y:S01]  /*6680*/  ISETP.NE.AND P3, PT, R104, 0x1, PT ;  /* 0x000000016800780c */ /* 0x000fe20003f65270 */
[----:B------:R-:W-:Y:S01]  /*6690*/  IMAD.HI.U32 R26, R105, R101, RZ ;  /* 0x00000065691a7227 */ /* 0x000fe200078e00ff */
[----:B------:R-:W-:Y:S02]  /*66a0*/  SHF.R.U32.HI R20, RZ, R207, R20 ;  /* 0x000000cfff147219 */ /* 0x000fe40000011614 */
[----:B------:R-:W-:Y:S01]  /*66b0*/  SEL R3, R222, R21, !P0 ;  /* 0x00000015de037207 */ /* 0x000fe20004000000 */
[----:B------:R-:W-:Y:S01]  /*66c0*/  IMAD.HI.U32 R24, R107, R206, RZ ;  /* 0x000000ce6b187227 */ /* 0x000fe200078e00ff */
[----:B------:R-:W-:Y:S03]  /*66d0*/  SEL R7, R221, R20, !P3 ;  /* 0x00000014dd077207 */ /* 0x000fe60005800000 */
[-C--:B------:R-:W-:Y:S01]  /*66e0*/  IMAD.HI.U32 R20, R3, R98.reuse, RZ ;  /* 0x0000006203147227 */ /* 0x080fe200078e00ff */
[----:B------:R-:W-:Y:S03]  /*66f0*/  SHF.R.U32.HI R24, RZ, R207, R24 ;  /* 0x000000cfff187219 */ /* 0x000fe60000011618 */
[----:B------:R-:W-:Y:S01]  /*6700*/  IMAD.HI.U32 R22, R7, R98, RZ ;  /* 0x0000006207167227 */ /* 0x000fe200078e00ff */
[----:B------:R-:W-:Y:S02]  /*6710*/  @P2 SHF.R.U32.HI R3, RZ, R99, R20 ;  /* 0x00000063ff032219 */ /* 0x000fe40000011614 */
[----:B------:R-:W-:Y:S02]  /*6720*/  SHF.R.U32.HI R20, RZ, R217, R26 ;  /* 0x000000d9ff147219 */ /* 0x000fe4000001161a */
[----:B------:R-:W-:Y:S01]  /*6730*/  @P2 SHF.R.U32.HI R7, RZ, R99, R22 ;  /* 0x00000063ff072219 */ /* 0x000fe20000011616 */
[C---:B------:R-:W-:Y:S01]  /*6740*/  IMAD R4, R102.reuse, R3, RZ ;  /* 0x0000000366047224 */ /* 0x040fe200078e02ff */
[----:B------:R-:W-:Y:S02]  /*6750*/  SEL R5, R105, R20, !P0 ;  /* 0x0000001469057207 */ /* 0x000fe40004000000 */
[----:B------:R-:W-:Y:S01]  /*6760*/  SEL R3, R107, R24, !P3 ;  /* 0x000000186b037207 */ /* 0x000fe20005800000 */
[----:B------:R-:W-:Y:S01]  /*6770*/  IMAD R6, R102, R7, RZ ;  /* 0x0000000766067224 */ /* 0x000fe200078e02ff */
[C---:B------:R-:W-:Y:S01]  /*6780*/  ISETP.GE.AND P0, PT, R5.reuse, R4, PT ;  /* 0x000000040500720c */ /* 0x040fe20003f06270 */
[----:B------:R-:W-:Y:S03]  /*6790*/  IMAD.HI.U32 R8, R5, R98, RZ ;  /* 0x0000006205087227 */ /* 0x000fe600078e00ff */
[----:B------:R-:W-:Y:S01]  /*67a0*/  ISETP.GE.OR P0, PT, R3, R6, P0 ;  /* 0x000000060300720c */ /* 0x000fe20000706670 */
[----:B------:R-:W-:Y:S01]  /*67b0*/  IMAD.MOV R6, RZ, RZ, -R3 ;  /* 0x000000ffff067224 */ /* 0x000fe200078e0a03 */
[-C--:B------:R-:W-:Y:S03]  /*67c0*/  SHF.R.U32.HI R8, RZ, R99.reuse, R8 ;  /* 0x00000063ff087219 */ /* 0x080fe60000011608 */
[----:B------:R-:W-:Y:S01]  /*67d0*/  IMAD R107, R104, R6, R107 ;  /* 0x00000006686b7224 */ /* 0x000fe200078e026b */
[----:B------:R-:W-:Y:S05]  /*67e0*/  SEL R9, R5, R8, !P2 ;  /* 0x0000000805097207 */ /* 0x000fea0005000000 */
[----:B------:R-:W-:Y:S02]  /*67f0*/  IMAD.MOV R8, RZ, RZ, -R9 ;  /* 0x000000ffff087224 */ /* 0x000fe400078e0a09 */
[C---:B------:R-:W-:Y:S04]  /*6800*/  @!P0 IMAD.HI.U32 R4, R3.reuse, R98, RZ ;  /* 0x0000006203048227 */ /* 0x040fe800078e00ff */
[----:B------:R-:W-:Y:S01]  /*6810*/  IMAD R8, R102, R8, R5 ;  /* 0x0000000866087224 */ /* 0x000fe200078e0205 */
[----:B------:R-:W-:Y:S04]  /*6820*/  @!P0 SHF.R.U32.HI R4, RZ, R99, R4 ;  /* 0x00000063ff048219 */ /* 0x000fe80000011604 */
[----:B------:R-:W-:Y:S02]  /*6830*/  @!P0 SEL R0, R3, R4, !P2 ;  /* 0x0000000403008207 */ /* 0x000fe40005000000 */
[----:B------:R-:W-:Y:S02]  /*6840*/  IADD3 R4, PT, PT, -R5, RZ, RZ ;  /* 0x000000ff05047210 */ /* 0x000fe40007ffe1ff */
[----:B------:R-:W-:Y:S01]  /*6850*/  @!P0 IADD3 R9, PT, PT, R9, -R0, RZ ;  /* 0x8000000009098210 */ /* 0x000fe20007ffe0ff */
[----:B------:R-:W-:Y:S02]  /*6860*/  @!P0 IMAD R0, R7, R8, R0 ;  /* 0x0000000807008224 */ /* 0x000fe400078e0200 */
[----:B------:R-:W-:Y:S02]  /*6870*/  IMAD R105, R100, R4, R105 ;  /* 0x0000000464697224 */ /* 0x000fe400078e0269 */
[----:B------:R-:W-:Y:S02]  /*6880*/  @!P0 IMAD R5, R9, R102, R3 ;  /* 0x0000006609058224 */ /* 0x000fe400078e0203 */
[----:B------:R-:W-:Y:S04]  /*6890*/  @!P0 IMAD.MOV.U32 R3, RZ, RZ, R0 ;  /* 0x000000ffff038224 */ /* 0x000fe800078e0000 */
[----:B------:R-:W-:Y:S02]  /*68a0*/  IMAD R107, R3, R104, R107 ;  /* 0x00000068036b7224 */ /* 0x000fe400078e026b */
[----:B------:R-:W-:Y:S07]  /*68b0*/  IMAD R105, R5, R100, R105 ;  /* 0x0000006405697224 */ /* 0x000fee00078e0269 */
.L_x_129:
[----:B-1----:R-:W-:Y:S01]  /*68c0*/  @!P1 IMAD.HI.U32 R4, R105, R13, RZ ;  /* 0x0000000d69049227 */ /* 0x002fe200078e00ff */
[----:B------:R-:W-:Y:S01]  /*68d0*/  @!P1 ISETP.NE.AND P0, PT, R12, 0x1, PT ;  /* 0x000000010c00980c */ /* 0x000fe20003f05270 */
[----:B------:R-:W-:Y:S01]  /*68e0*/  ULOP3.LUT UP0, URZ, UR42, 0x90, URZ, 0xc0, !UPT ;  /* 0x000000902aff7892 */ /* 0x000fe2000f80c0ff */
[----:B------:R-:W-:Y:S01]  /*68f0*/  @!P1 ISETP.NE.AND P2, PT, R10, 0x1, PT ;  /* 0x000000010a00980c */ /* 0x000fe20003f45270 */
[----:B------:R-:W-:Y:S01]  /*6900*/  @!P1 IMAD.HI.U32 R0, R107, R14, RZ ;  /* 0x0000000e6b009227 */ /* 0x000fe200078e00ff */
[----:B------:R-:W-:Y:S02]  /*6910*/  @!P1 SHF.R.U32.HI R4, RZ, R11, R4 ;  /* 0x0000000bff049219 */ /* 0x000fe40000011604 */
[----:B------:R-:W-:Y:S01]  /*6920*/  @P4 SHF.R.U32.HI R226, RZ, 0x10, R17 ;  /* 0x00000010ffe24819 */ /* 0x000fe20000011611 */
[----:B------:R-:W-:Y:S01]  /*6930*/  VIADD R232, R232, 0x1 ;  /* 0x00000001e8e87836 */ /* 0x000fe20000000000 */
[----:B------:R-:W-:Y:S02]  /*6940*/  @!P1 SHF.R.U32.HI R0, RZ, R15, R0 ;  /* 0x0000000fff009219 */ /* 0x000fe40000011600 */
[----:B------:R-:W-:Y:S02]  /*6950*/  @!P1 SEL R3, R105, R4, !P0 ;  /* 0x0000000469039207 */ /* 0x000fe40004000000 */
[----:B------:R-:W-:Y:S05]  /*6960*/  @!P1 SEL R4, R107, R0, !P2 ;  /* 0x000000006b049207 */ /* 0x000fea0005000000 */
[----:B------:R-:W-:Y:S02]  /*6970*/  @!P1 IMAD.IADD R0, R3, 0x1, -R4 ;  /* 0x0000000103009824 */ /* 0x000fe400078e0a04 */
[----:B------:R-:W-:Y:S02]  /*6980*/  @!P1 IMAD.IADD R3, R4, 0x1, -R3 ;  /* 0x0000000104039824 */ /* 0x000fe400078e0a03 */
[----:B------:R-:W-:Y:S02]  /*6990*/  @!P1 IMAD R107, R0, R10, R107 ;  /* 0x0000000a006b9224 */ /* 0x000fe400078e026b */
[----:B------:R-:W-:Y:S01]  /*69a0*/  @!P1 IMAD R105, R3, R12, R105 ;  /* 0x0000000c03699224 */ /* 0x000fe200078e0269 */
[----:B------:R-:W-:Y:S06]  /*69b0*/  BRA.U !UP0, `(.L_x_130) ;  /* 0x0000000108407547 */ /* 0x000fec000b800000 */
[----:B------:R-:W1:Y:S01]  /*69c0*/  LDCU.64 UR8, c[0x4][0x80] ;  /* 0x01001000ff0877ac */ /* 0x000e620008000a00 */
[----:B------:R-:W-:Y:S01]  /*69d0*/  MOV R15, 0x0 ;  /* 0x00000000000f7802 */ /* 0x000fe20000000f00 */
[----:B------:R-:W-:Y:S02]  /*69e0*/  HFMA2 R12, -RZ, RZ, 0, 5.9604644775390625e-08 ;  /* 0x00000001ff0c7431 */ /* 0x000fe400000001ff */
[----:B------:R-:W-:Y:S02]  /*69f0*/  IMAD.MOV.U32 R8, RZ, RZ, 0x70 ;  /* 0x00000070ff087424 */ /* 0x000fe400078e00ff */
[----:B------:R-:W-:Y:S01]  /*6a00*/  IMAD.MOV.U32 R13, RZ, RZ, RZ ;  /* 0x000000ffff0d7224 */ /* 0x000fe200078e00ff */
[----:B------:R-:W2:Y:S01]  /*6a10*/  LDCU.64 UR6, c[0x4][0x88] ;  /* 0x01001100ff0677ac */ /* 0x000ea20008000a00 */
[----:B------:R-:W3:Y:S01]  /*6a20*/  LDC.64 R14, c[0x4][R15] ;  /* 0x010000000f0e7b82 */ /* 0x000ee20000000a00 */
[----:B------:R-:W4:Y:S01]  /*6a30*/  LDCU.64 UR4, c[0x4][0x8] ;  /* 0x01000100ff0477ac */ /* 0x000f220008000a00 */
[----:B-1----:R-:W-:Y:S01]  /*6a40*/  MOV R5, UR9 ;  /* 0x0000000900057c02 */ /* 0x002fe20008000f00 */
[----:B------:R-:W-:Y:S01]  /*6a50*/  IMAD.U32 R4, RZ, RZ, UR8 ;  /* 0x00000008ff047e24 */ /* 0x000fe2000f8e00ff */
[----:B--2---:R-:W-:Y:S01]  /*6a60*/  MOV R7, UR7 ;  /* 0x0000000700077c02 */ /* 0x004fe20008000f00 */
[----:B------:R-:W-:Y:S01]  /*6a70*/  IMAD.U32 R6, RZ, RZ, UR6 ;  /* 0x00000006ff067e24 */ /* 0x000fe2000f8e00ff */
[----:B----4-:R-:W-:Y:S01]  /*6a80*/  MOV R11, UR5 ;  /* 0x00000005000b7c02 */ /* 0x010fe20008000f00 */
[----:B------:R-:W-:Y:S02]  /*6a90*/  IMAD.U32 R10, RZ, RZ, UR4 ;  /* 0x00000004ff0a7e24 */ /* 0x000fe4000f8e00ff */
[----:B------:R-:W-:Y:S07]  /*6aa0*/  LEPC R20, `(.L_x_130) ;  /* 0x000000001014794e */ /* 0x000fee0000000000 */
[----:B---3-5:R-:W-:Y:S05]  /*6ab0*/  CALL.ABS.NOINC R14 ;  /* 0x000000000e007343 */ /* 0x028fea0003c00000 */
.L_x_130:
[----:B------:R-:W-:Y:S01]  /*6ac0*/  LOP3.LUT P0, RZ, R230, 0x90, RZ, 0xc0, !PT ;  /* 0x00000090e6ff7812 */ /* 0x000fe2000780c0ff */
[----:B------:R-:W-:Y:S11]  /*6ad0*/  BSSY.RECONVERGENT B6, `(.L_x_131) ;  /* 0x0000013000067945 */ /* 0x000ff60003800200 */
[----:B------:R-:W-:Y:S01]  /*6ae0*/  @!UPT UIADD3 URZ, UPT, UPT, URZ, URZ, URZ ;  /* 0x000000fffffff290 */ /* 0x000fe2000fffe0ff */
[----:B------:R-:W-:Y:S05]  /*6af0*/  @!P0 BRA `(.L_x_132) ;  /* 0x0000000000408947 */ /* 0x000fea0003800000 */
        /* <DEDUP_REMOVED lines=16> */
.L_x_132:
[----:B------:R-:W-:Y:S05]  /*6c00*/  BSYNC.RECONVERGENT B6 ;  /* 0x0000000000067941 */ /* 0x000fea0003800200 */
.L_x_131:
[----:B------:R-:W-:Y:S01]  /*6c10*/  ISETP.NE.U32.AND P3, PT, R204, RZ, PT ;  /* 0x000000ffcc00720c */ /* 0x000fe20003f65070 */
[----:B------:R-:W-:Y:S01]  /*6c20*/  UISETP.NE.AND UP1, UPT, UR44, URZ, UPT ;  /* 0x000000ff2c00728c */ /* 0x000fe2000bf25270 */
[----:B------:R-:W-:Y:S02]  /*6c30*/  ISETP.NE.U32.AND P4, PT, R200, RZ, PT ;  /* 0x000000ffc800720c */ /* 0x000fe40003f85070 */
[----:B------:R-:W-:Y:S02]  /*6c40*/  ISETP.NE.AND.EX P3, PT, R205, RZ, PT, P3 ;  /* 0x000000ffcd00720c */ /* 0x000fe40003f65330 */
[----:B------:R-:W-:Y:S02]  /*6c50*/  PLOP3.LUT P1, PT, PT, PT, PT, 0x8, 0x80 ;  /* 0x000000000080781c */ /* 0x000fe40003f2e170 */
[----:B------:R-:W-:Y:S02]  /*6c60*/  PLOP3.LUT P0, PT, PT, PT, UP1, 0x80, 0x8 ;  /* 0x000000000008781c */ /* 0x000fe40003f0f018 */
[----:B------:R-:W-:Y:S02]  /*6c70*/  ISETP.NE.AND.EX P4, PT, R201, RZ, PT, P4 ;  /* 0x000000ffc900720c */ /* 0x000fe40003f85340 */
[----:B------:R-:W1:Y:S09]  /*6c80*/  @UP1 LDCU.64 UR4, c[0x0][0x888] ;  /* 0x00011100ff0417ac */ /* 0x000e720008000a00 */
[----:B------:R-:W-:Y:S01]  /*6c90*/  @P0 PLOP3.LUT P1, PT, P3, PT, PT, 0x80, 0x8 ;  /* 0x000000000008081c */ /* 0x000fe20001f2f070 */
[----:B-1----:R-:W-:Y:S04]  /*6ca0*/  @UP1 UISETP.NE.U32.AND UP0, UPT, UR4, URZ, UPT ;  /* 0x000000ff0400128c */ /* 0x002fe8000bf05070 */
[----:B------:R-:W-:Y:S04]  /*6cb0*/  @UP1 UISETP.NE.AND.EX UP0, UPT, UR5, URZ, UPT, UP0 ;  /* 0x000000ff0500128c */ /* 0x000fe8000bf05300 */
[----:B------:R-:W-:Y:S01]  /*6cc0*/  @UP1 USEL UR4, URZ, 0xffffffff, UP0 ;  /* 0xffffffffff041887 */ /* 0x000fe20008000000 */
[----:B------:R-:W-:Y:S11]  /*6cd0*/  @!P3 BRA `(.L_x_133) ;  /* 0x00000000002cb947 */ /* 0x000ff60003800000 */
[----:B------:R-:W-:Y:S01]  /*6ce0*/  ISETP.NE.U32.AND P2, PT, R202, RZ, PT ;  /* 0x000000ffca00720c */ /* 0x000fe20003f45070 */
[----:B------:R-:W-:Y:S03]  /*6cf0*/  IMAD.MOV.U32 R216, RZ, RZ, 0x1 ;  /* 0x00000001ffd87424 */ /* 0x000fe600078e00ff */
[----:B------:R-:W-:Y:S11]  /*6d00*/  ISETP.NE.AND.EX P2, PT, R203, RZ, PT, P2 ;  /* 0x000000ffcb00720c */ /* 0x000ff60003f45320 */
[----:B------:R-:W-:Y:S02]  /*6d10*/  @!UPT UIADD3 URZ, UPT, UPT, URZ, URZ, URZ ;  /* 0x000000fffffff290 */ /* 0x000fe4000fffe0ff */
[----:B------:R-:W1:Y:S01]  /*6d20*/  @P2 LDC.64 R4, c[0x0][0x888] ;  /* 0x00022200ff042b82 */ /* 0x000e620000000a00 */
[----:B------:R-:W-:Y:S04]  /*6d30*/  @P2 IMAD R0, R204, UR36, RZ ;  /* 0x00000024cc002c24 */ /* 0x000fe8000f8e02ff */
[----:B-1----:R-:W-:Y:S04]  /*6d40*/  @P2 IMAD.WIDE R4, R0, 0x4, R4 ;  /* 0x0000000400042825 */ /* 0x002fe800078e0204 */
[----:B------:R-:W-:Y:S01]  /*6d50*/  HFMA2 R0, -RZ, RZ, 0, 5.9604644775390625e-08 ;  /* 0x00000001ff007431 */ /* 0x000fe200000001ff */
[----:B-----5:R1:W5:Y:S04]  /*6d60*/  @P2 LDG.E R111, desc[UR40][R4.64] ;  /* 0x00000028046f2981 */ /* 0x020368000c1e1900 */
[----:B------:R-:W-:Y:S01]  /*6d70*/  @!P2 PRMT R216, R0, 0x7610, R216 ;  /* 0x0000761000d8a816 */ /* 0x000fe200000000d8 */
[----:B-1----:R-:W2:Y:S06]  /*6d80*/  @!P2 LDC R111, c[0x0][0x880] ;  /* 0x00022000ff6fab82 */ /* 0x002eac0000000800 */
.L_x_133:
[----:B------:R-:W-:Y:S05]  /*6d90*/  @!P4 BRA `(.L_x_134) ;  /* 0x000000000020c947 */ /* 0x000fea0003800000 */
[----:B------:R-:W-:Y:S04]  /*6da0*/  ISETP.NE.U32.AND P2, PT, R198, RZ, PT ;  /* 0x000000ffc600720c */ /* 0x000fe80003f45070 */
[----:B------:R-:W-:Y:S11]  /*6db0*/  ISETP.NE.AND.EX P2, PT, R199, RZ, PT, P2 ;  /* 0x000000ffc700720c */ /* 0x000ff60003f45320 */
[----:B------:R-:W-:Y:S02]  /*6dc0*/  @!UPT UIADD3 URZ, UPT, UPT, URZ, URZ, URZ ;  /* 0x000000fffffff290 */ /* 0x000fe4000fffe0ff */
[----:B------:R-:W1:Y:S01]  /*6dd0*/  @P2 LDC.64 R4, c[0x0][0x8a8] ;  /* 0x00022a00ff042b82 */ /* 0x000e620000000a00 */
[----:B------:R-:W-:Y:S04]  /*6de0*/  @P2 IMAD R0, R200, UR36, RZ ;  /* 0x00000024c8002c24 */ /* 0x000fe8000f8e02ff */
[----:B-1----:R-:W-:Y:S05]  /*6df0*/  @P2 IMAD.WIDE R4, R0, 0x4, R4 ;  /* 0x0000000400042825 */ /* 0x002fea00078e0204 */
[----:B-----5:R1:W5:Y:S02]  /*6e00*/  @P2 LDG.E R106, desc[UR40][R4.64] ;  /* 0x00000028046a2981 */ /* 0x020364000c1e1900 */
[----:B-1----:R-:W3:Y:S02]  /*6e10*/  @!P2 LDC R106, c[0x0][0x8a0] ;  /* 0x00022800ff6aab82 */ /* 0x002ee40000000800 */
.L_x_134:
[----:B--2--5:R-:W-:Y:S01]  /*6e20*/  @P0 FSETP.NEU.AND P4, PT, R111, RZ, PT ;  /* 0x000000ff6f00020b */ /* 0x024fe20003f8d000 */
[----:B------:R-:W-:Y:S01]  /*6e30*/  IMAD.U32 R3, RZ, RZ, UR4 ;  /* 0x00000004ff037e24 */ /* 0x000fe2000f8e00ff */
[----:B------:R-:W-:Y:S01]  /*6e40*/  @P0 LOP3.LUT P2, RZ, R216, 0xff, RZ, 0xc0, !PT ;  /* 0x000000ffd8ff0812 */ /* 0x000fe2000784c0ff */
[----:B------:R-:W-:Y:S01]  /*6e50*/  BSSY B1, `(.L_x_135) ;  /* 0x0000046000017945 */ /* 0x000fe20003800000 */
[----:B------:R-:W-:Y:S02]  /*6e60*/  @P0 SEL R4, RZ, 0xffffffff, P4 ;  /* 0xffffffffff040807 */ /* 0x000fe40002000000 */
[----:B------:R-:W-:Y:S02]  /*6e70*/  CS2R R194, SRZ ;  /* 0x0000000000c27805 */ /* 0x000fe4000001ff00 */
[----:B------:R-:W-:Y:S02]  /*6e80*/  LEA R233, R109, UR43, 0x3 ;  /* 0x0000002b6de97c11 */ /* 0x000fe4000f8e18ff */
[----:B------:R-:W-:Y:S02]  /*6e90*/  CS2R R192, SRZ ;  /* 0x0000000000c07805 */ /* 0x000fe4000001ff00 */
[----:B------:R-:W-:Y:S02]  /*6ea0*/  @P1 SEL R4, R3, R4, !P2 ;  /* 0x0000000403041207 */ /* 0x000fe40005000000 */
[----:B------:R-:W-:Y:S02]  /*6eb0*/  CS2R R178, SRZ ;  /* 0x0000000000b27805 */ /* 0x000fe4000001ff00 */
[----:B------:R-:W-:Y:S02]  /*6ec0*/  SHF.L.U32 R0, R229, 0x1f, RZ ;  /* 0x0000001fe5007819 */ /* 0x000fe400000006ff */
[----:B------:R-:W-:Y:S02]  /*6ed0*/  CS2R R176, SRZ ;  /* 0x0000000000b07805 */ /* 0x000fe4000001ff00 */
[----:B------:R-:W-:Y:S02]  /*6ee0*/  @P0 LOP3.LUT R4, R4, 0x1, RZ, 0xc0, !PT ;  /* 0x0000000104040812 */ /* 0x000fe400078ec0ff */
[----:B------:R-:W-:Y:S02]  /*6ef0*/  CS2R R162, SRZ ;  /* 0x0000000000a27805 */ /* 0x000fe4000001ff00 */
[----:B------:R-:W-:Y:S02]  /*6f00*/  PLOP3.LUT P5, PT, PT, PT, PT, 0x8, 0x80 ;  /* 0x000000000080781c */ /* 0x000fe40003fae170 */
[----:B------:R-:W-:Y:S02]  /*6f10*/  CS2R R160, SRZ ;  /* 0x0000000000a07805 */ /* 0x000fe4000001ff00 */
[----:B------:R-:W-:Y:S02]  /*6f20*/  ISETP.NE.U32.OR P1, PT, R4, 0x1, !P0 ;  /* 0x000000010400780c */ /* 0x000fe40004725470 */
[----:B------:R-:W-:Y:S02]  /*6f30*/  CS2R R146, SRZ ;  /* 0x0000000000927805 */ /* 0x000fe4000001ff00 */
[----:B------:R-:W-:Y:S02]  /*6f40*/  CS2R R144, SRZ ;  /* 0x0000000000907805 */ /* 0x000fe4000001ff00 */
[----:B------:R-:W-:Y:S02]  /*6f50*/  CS2R R130, SRZ ;  /* 0x0000000000827805 */ /* 0x000fe4000001ff00 */
[----:B------:R-:W-:Y:S02]  /*6f60*/  CS2R R128, SRZ ;  /* 0x0000000000807805 */ /* 0x000fe4000001ff00 */
[----:B------:R-:W-:Y:S02]  /*6f70*/  CS2R R122, SRZ ;  /* 0x00000000007a7805 */ /* 0x000fe4000001ff00 */
[----:B------:R-:W-:Y:S02]  /*6f80*/  CS2R R120, SRZ ;  /* 0x0000000000787805 */ /* 0x000fe4000001ff00 */
[----:B------:R-:W-:Y:S04]  /*6f90*/  @P1 SHF.L.U32 R5, R227, 0x1f, RZ ;  /* 0x0000001fe3051819 */ /* 0x000fe800000006ff */
[----:B------:R-:W1:Y:S01]  /*6fa0*/  @P1 SYNCS.PHASECHK.TRANS64.TRYWAIT P0, [UR43+0x240], R5 ;  /* 0x00024005ff0015a7 */ /* 0x000e62000800112b */
[----:B------:R2:W4:Y:S01]  /*6fb0*/  SYNCS.PHASECHK.TRANS64.TRYWAIT P4, [R233+URZ+0x280], R0 ;  /* 0x00028000e90075a7 */ /* 0x00052200080811ff */
[----:B-1----:R-:W-:Y:S01]  /*6fc0*/  @P1 PLOP3.LUT P5, PT, P0, PT, PT, 0x8, 0x80 ;  /* 0x000000000080181c */ /* 0x002fe200007ae170 */
[----:B------:R-:W-:Y:S01]  /*6fd0*/  @!UPT UIADD3 URZ, UPT, UPT, URZ, URZ, URZ ;  /* 0x000000fffffff290 */ /* 0x000fe2000fffe0ff */
[----:B--2-4-:R-:W-:Y:S11]  /*6fe0*/  @!P1 BRA `(.L_x_136) ;  /* 0x0000000000b09947 */ /* 0x014ff60003800000 */
[----:B------:R-:W-:Y:S01]  /*6ff0*/  ISETP.NE.U32.AND P0, PT, RZ, UR38, PT ;  /* 0x00000026ff007c0c */ /* 0x000fe2000bf05070 */
[----:B------:R-:W-:Y:S01]  /*7000*/  BSSY B0, `(.L_x_137) ;  /* 0x000001a000007945 */ /* 0x000fe20003800000 */
[----:B------:R-:W-:Y:S02]  /*7010*/  FSETP.NEU.AND P2, PT, R111, RZ, PT ;  /* 0x000000ff6f00720b */ /* 0x000fe40003f4d000 */
[----:B------:R-:W-:Y:S02]  /*7020*/  CS2R R122, SRZ ;  /* 0x00000000007a7805 */ /* 0x000fe4000001ff00 */
[----:B------:R-:W-:Y:S02]  /*7030*/  ISETP.NE.AND.EX P0, PT, RZ, UR39, PT, P0 ;  /* 0x00000027ff007c0c */ /* 0x000fe4000bf05300 */
[----:B------:R-:W-:Y:S02]  /*7040*/  CS2R R120, SRZ ;  /* 0x0000000000787805 */ /* 0x000fe4000001ff00 */
[----:B------:R-:W-:Y:S02]  /*7050*/  LOP3.LUT P1, RZ, R216, 0xff, RZ, 0xc0, !PT ;  /* 0x000000ffd8ff7812 */ /* 0x000fe4000782c0ff */
[----:B------:R-:W-:Y:S02]  /*7060*/  CS2R R130, SRZ ;  /* 0x0000000000827805 */ /* 0x000fe4000001ff00 */
[----:B------:R-:W-:Y:S02]  /*7070*/  SEL R3, RZ, 0xffffffff, P2 ;  /* 0xffffffffff037807 */ /* 0x000fe40001000000 */
[----:B------:R-:W-:Y:S02]  /*7080*/  CS2R R128, SRZ ;  /* 0x0000000000807805 */ /* 0x000fe4000001ff00 */
[----:B------:R-:W-:Y:S02]  /*7090*/  SEL R4, RZ, 0xffffffff, P0 ;  /* 0xffffffffff047807 */ /* 0x000fe40000000000 */
[----:B------:R-:W-:Y:S02]  /*70a0*/  CS2R R146, SRZ ;  /* 0x0000000000927805 */ /* 0x000fe4000001ff00 */
[----:B------:R-:W-:Y:S02]  /*70b0*/  CS2R R144, SRZ ;  /* 0x0000000000907805 */ /* 0x000fe4000001ff00 */
[----:B------:R-:W-:Y:S02]  /*70c0*/  CS2R R162, SRZ ;  /* 0x0000000000a27805 */ /* 0x000fe4000001ff00 */
[----:B------:R-:W-:Y:S02]  /*70d0*/  @P3 SEL R3, R4, R3, !P1 ;  /* 0x0000000304033207 */ /* 0x000fe40004800000 */
[----:B------:R-:W-:Y:S02]  /*70e0*/  CS2R R160, SRZ ;  /* 0x0000000000a07805 */ /* 0x000fe4000001ff00 */
[----:B------:R-:W-:Y:S02]  /*70f0*/  CS2R R178, SRZ ;  /* 0x0000000000b27805 */ /* 0x000fe4000001ff00 */
[----:B------:R-:W-:Y:S02]  /*7100*/  CS2R R176, SRZ ;  /* 0x0000000000b07805 */ /* 0x000fe4000001ff00 */
[----:B------:R-:W-:Y:S02]  /*7110*/  LOP3.LUT R3, R3, 0x1, RZ, 0xc0, !PT ;  /* 0x0000000103037812 */ /* 0x000fe400078ec0ff */
[----:B------:R-:W-:Y:S02]  /*7120*/  CS2R R194, SRZ ;  /* 0x0000000000c27805 */ /* 0x000fe4000001ff00 */
[----:B------:R-:W-:Y:S02]  /*7130*/  CS2R R192, SRZ ;  /* 0x0000000000c07805 */ /* 0x000fe4000001ff00 */
[----:B------:R-:W-:Y:S01]  /*7140*/  ISETP.NE.U32.AND P0, PT, R3, 0x1, PT ;  /* 0x000000010300780c */ /* 0x000fe20003f05070 */
[----:B------:R-:W-:Y:S01]  /*7150*/  @!UPT UIADD3 URZ, UPT, UPT, URZ, URZ, URZ ;  /* 0x000000fffffff290 */ /* 0x000fe2000fffe0ff */
[----:B------:R-:W-:Y:S11]  /*7160*/  @!P5 BRA `(.L_x_138) ;  /* 0x00000000000cd947 */ /* 0x000ff60003800000 */
[----:B------:R-:W-:Y:S04]  /*7170*/  SHF.L.U32 R4, R227, 0x1f, RZ ;  /* 0x0000001fe3047819 */ /* 0x000fe800000006ff */
[----:B------:R-:W1:Y:S02]  /*7180*/  SYNCS.PHASECHK.TRANS64.TRYWAIT P1, [UR43+0x240], R4 ;  /* 0x00024004ff0075a7 */ /* 0x000e64000802112b */
[----:B-1----:R-:W-:Y:S05]  /*7190*/  @!P1 BRA `(.L_x_139) ;  /* 0x0000003400a09947 */ /* 0x002fea0003800000 */
.L_x_138:
[----:B------:R-:W-:Y:S05]  /*71a0*/  BSYNC B0 ;  /* 0x0000000000007941 */ /* 0x000fea0003800000 */
.L_x_137:
[----:B------:R2:W4:Y:S01]  /*71b0*/  @P0 LDS.128 R120, [R224+UR43+0x400] ;  /* 0x0004002be0780984 */ /* 0x0005220008000c00 */
[----:B------:R-:W-:Y:S01]  /*71c0*/  UIADD3 UR4, UPT, UPT, UR43, 0x248, URZ ;  /* 0x000002482b047890 */ /* 0x000fe2000fffe0ff */
[----:B------:R-:W-:Y:S02]  /*71d0*/  LOP3.LUT R227, R227, 0x1, RZ, 0x3c, !PT ;  /* 0x00000001e3e37812 */ /* 0x000fe400078e3cff */
[----:B------:R2:W1:Y:S01]  /*71e0*/  @P0 LDS.128 R128, [R220+0x400] ;  /* 0x00040000dc800984 */ /* 0x0004620000000c00 */
[----:B------:R-:W-:Y:S03]  /*71f0*/  UPRMT UR4, UR37, 0x654, UR4 ;  /* 0x0000065425047896 */ /* 0x000fe60008000004 */
[----:B------:R2:W1:Y:S04]  /*7200*/  @P0 LDS.128 R144, [R224+UR43+0x1400] ;  /* 0x0014002be0900984 */ /* 0x0004680008000c00 */
[----:B------:R2:W1:Y:S04]  /*7210*/  @P0 LDS.128 R160, [R219+0x400] ;  /* 0x00040000dba00984 */ /* 0x0004680000000c00 */
[----:B------:R2:W1:Y:S04]  /*7220*/  @P0 LDS.128 R176, [R224+UR43+0x2400] ;  /* 0x0024002be0b00984 */ /* 0x0004680008000c00 */
[----:B------:R2:W1:Y:S01]  /*7230*/  @P0 LDS.128 R192, [R218+0x400] ;  /* 0x00040000dac00984 */ /* 0x0004620000000c00 */
[----:B------:R-:W-:Y:S01]  /*7240*/  @!PT LDS RZ, [RZ] ;  /* 0x00000000fffff984 */ /* 0x000fe20000000800 */
[----:B------:R-:W-:Y:S01]  /*7250*/  @!PT LDS RZ, [RZ] ;  /* 0x00000000fffff984 */ /* 0x000fe20000000800 */
[----:B------:R-:W-:Y:S01]  /*7260*/  @!PT LDS RZ, [RZ] ;  /* 0x00000000fffff984 */ /* 0x000fe20000000800 */
[----:B------:R-:W-:Y:S01]  /*7270*/  @!PT LDS RZ, [RZ] ;  /* 0x00000000fffff984 */ /* 0x000fe20000000800 */
[----:B------:R5:W-:Y:S06]  /*7280*/  MEMBAR.ALL.CTA ;  /* 0x0000000000007992 */ /* 0x000bec0000008000 */
[----:B-----5:R-:W5:Y:S02]  /*7290*/  FENCE.VIEW.ASYNC.S ;  /* 0x00000000000073c6 */ /* 0x020f640000000000 */
[----:B-----5:R-:W-:Y:S01]  /*72a0*/  SYNCS.ARRIVE.TRANS64.RED.A1T0 RZ, [UR4], RZ ;  /* 0x000000ffffff79a7 */ /* 0x020fe20008100404 */
.L_x_136:
[----:B------:R-:W-:Y:S05]  /*72b0*/  BSYNC B1 ;  /* 0x0000000000017941 */ /* 0x000fea0003800000 */
.L_x_135:
[----:B------:R-:W-:Y:S05]  /*72c0*/  IMAD R108, R109, 0x60, R2 ;  /* 0x000000606d6c7824 */ /* 0x000fea00078e0202 */
[----:B-1----:R-:W-:Y:S04]  /*72d0*/  SHF.R.U32.HI R4, RZ, 0x15, R108 ;  /* 0x00000015ff047819 */ /* 0x002fe8000001166c */
[----:B------:R-:W-:Y:S01]  /*72e0*/  LOP3.LUT P0, RZ, R4, 0x3, R225, 0x48, !PT ;  /* 0x0000000304ff7812 */ /* 0x000fe200078048e1 */
[----:B------:R-:W-:Y:S01]  /*72f0*/  @!UPT UIADD3 URZ, UPT, UPT, URZ, URZ, URZ ;  /* 0x000000fffffff290 */ /* 0x000fe2000fffe0ff */
[----:B------:R-:W-:Y:S11]  /*7300*/  @P4 BRA `(.L_x_140) ;  /* 0x0000000000084947 */ /* 0x000ff60003800000 */
[----:B------:R-:W1:Y:S02]  /*7310*/  SYNCS.PHASECHK.TRANS64.TRYWAIT P1, [R233+URZ+0x280], R0 ;  /* 0x00028000e90075a7 */ /* 0x000e6400080211ff */
[----:B-1----:R-:W-:Y:S05]  /*7320*/  @!P1 BRA `(.L_x_141) ;  /* 0x0000003400549947 */ /* 0x002fea0003800000 */
.L_x_140:
[----:B------:R-:W-:Y:S05]  /*7330*/  @!P0 BRA `(.L_x_142) ;  /* 0x0000000000408947 */ /* 0x000fea0003800000 */
[----:B------:R-:W1:Y:S01]  /*7340*/  LDCU.64 UR8, c[0x4][0x70] ;  /* 0x01000e00ff0877ac */ /* 0x000e620008000a00 */
[----:B------:R-:W-:Y:S01]  /*7350*/  MOV R15, 0x0 ;  /* 0x00000000000f7802 */ /* 0x000fe20000000f00 */
[----:B------:R-:W-:Y:S02]  /*7360*/  HFMA2 R12, -RZ, RZ, 0, 5.9604644775390625e-08 ;  /* 0x00000001ff0c7431 */ /* 0x000fe400000001ff */
[----:B------:R-:W-:Y:S02]  /*7370*/  IMAD.MOV.U32 R8, RZ, RZ, 0x192 ;  /* 0x00000192ff087424 */ /* 0x000fe400078e00ff */
[----:B------:R-:W-:Y:S01]  /*7380*/  IMAD.MOV.U32 R13, RZ, RZ, RZ ;  /* 0x000000ffff0d7224 */ /* 0x000fe200078e00ff */
[----:B------:R-:W5:Y:S01]  /*7390*/  LDCU.64 UR6, c[0x4][0x78] ;  /* 0x01000f00ff0677ac */ /* 0x000f620008000a00 */
[----:B------:R-:W2:Y:S01]  /*73a0*/  LDC.64 R14, c[0x4][R15] ;  /* 0x010000000f0e7b82 */ /* 0x000ea20000000a00 */
[----:B------:R-:W3:Y:S01]  /*73b0*/  LDCU.64 UR4, c[0x4][0x10] ;  /* 0x01000200ff0477ac */ /* 0x000ee20008000a00 */
[----:B-1----:R-:W-:Y:S01]  /*73c0*/  MOV R5, UR9 ;  /* 0x0000000900057c02 */ /* 0x002fe20008000f00 */
[----:B------:R-:W-:Y:S01]  /*73d0*/  IMAD.U32 R4, RZ, RZ, UR8 ;  /* 0x00000008ff047e24 */ /* 0x000fe2000f8e00ff */
[----:B-----5:R-:W-:Y:S01]  /*73e0*/  MOV R7, UR7 ;  /* 0x0000000700077c02 */ /* 0x020fe20008000f00 */
[----:B------:R-:W-:Y:S01]  /*73f0*/  IMAD.U32 R6, RZ, RZ, UR6 ;  /* 0x00000006ff067e24 */ /* 0x000fe2000f8e00ff */
[----:B---3--:R-:W-:Y:S01]  /*7400*/  MOV R11, UR5 ;  /* 0x00000005000b7c02 */ /* 0x008fe20008000f00 */
[----:B------:R-:W-:Y:S02]  /*7410*/  IMAD.U32 R10, RZ, RZ, UR4 ;  /* 0x00000004ff0a7e24 */ /* 0x000fe4000f8e00ff */
[----:B------:R-:W-:Y:S07]  /*7420*/  LEPC R20, `(.L_x_142) ;  /* 0x000000001014794e */ /* 0x000fee0000000000 */
[----:B--2-4-:R-:W-:Y:S05]  /*7430*/  CALL.ABS.NOINC R14 ;  /* 0x000000000e007343 */ /* 0x014fea0003c00000 */
.L_x_142:
[----:B------:R-:W-:Y:S05]  /*7440*/  WARPSYNC.ALL ;  /* 0x0000000000007948 */ /* 0x000fea0003800000 */
[C---:B------:R-:W-:Y:S01]  /*7450*/  R2UR UR4, R108.reuse ;  /* 0x000000006c0472ca */ /* 0x040fe200000e0000 */
[----:B------:R-:W-:Y:S05]  /*7460*/  VIADD R0, R108, 0x20 ;  /* 0x000000206c007836 */ /* 0x000fea0000000000 */
[----:B------:R-:W-:Y:S04]  /*7470*/  SHF.R.U32.HI R0, RZ, 0x15, R0 ;  /* 0x00000015ff007819 */ /* 0x000fe80000011600 */
[----:B------:R-:W-:Y:S03]  /*7480*/  LOP3.LUT P0, RZ, R0, 0x3, R225, 0x48, !PT ;  /* 0x0000000300ff7812 */ /* 0x000fe600078048e1 */
[----:B------:R-:W1:Y:S10]  /*7490*/  LDTM.x32 R56, tmem[UR4] ;  /* 0x00000004003879ee */ /* 0x000e7400082c0000 */
[----:B-1----:R-:W-:Y:S05]  /*74a0*/  @!P0 BRA `(.L_x_143) ;  /* 0x0000000000408947 */ /* 0x002fea0003800000 */
        /* <DEDUP_REMOVED lines=16> */
.L_x_143:
[----:B------:R-:W-:Y:S05]  /*75b0*/  WARPSYNC.ALL ;  /* 0x0000000000007948 */ /* 0x000fea0003800000 */
[C---:B------:R-:W-:Y:S01]  /*75c0*/  R2UR UR4, R108.reuse ;  /* 0x000000006c0472ca */ /* 0x040fe200000e0000 */
[----:B------:R-:W-:Y:S05]  /*75d0*/  VIADD R0, R108, 0x40 ;  /* 0x000000406c007836 */ /* 0x000fea0000000000 */
[----:B------:R-:W-:Y:S04]  /*75e0*/  SHF.R.U32.HI R0, RZ, 0x15, R0 ;  /* 0x00000015ff007819 */ /* 0x000fe80000011600 */
[----:B------:R-:W-:Y:S03]  /*75f0*/  LOP3.LUT P0, RZ, R0, 0x3, R225, 0x48, !PT ;  /* 0x0000000300ff7812 */ /* 0x000fe600078048e1 */
[----:B------:R-:W1:Y:S10]  /*7600*/  LDTM.x32 R24, tmem[UR4+0x20] ;  /* 0x00002004001879ee */ /* 0x000e7400082c0000 */
        /* <DEDUP_REMOVED lines=17> */
.L_x_144:
[----:B------:R-:W-:Y:S01]  /*7720*/  LOP3.LUT P0, RZ, R223, 0x60, RZ, 0xc0, !PT ;  /* 0x00000060dfff7812 */ /* 0x000fe2000780c0ff */
[----:B------:R-:W-:Y:S05]  /*7730*/  WARPSYNC.ALL ;  /* 0x0000000000007948 */ /* 0x000fea0003800000 */
[----:B----4-:R-:W-:Y:S01]  /*7740*/  F2FP.F16.E4M3.UNPACK_B R118, R120 ;  /* 0x00000078ff76723e */ /* 0x010fe200020006ff */
[C---:B---3--:R-:W-:Y:S01]  /*7750*/  FMUL R88, R106.reuse, R26 ;  /* 0x0000001a6a587220 */ /* 0x048fe20000400000 */
[----:B------:R-:W-:Y:S01]  /*7760*/  F2FP.F16.E4M3.UNPACK_B R117, R120.H1 ;  /* 0x00000078ff75723e */ /* 0x000fe200030006ff */
[----:B------:R-:W-:Y:S01]  /*7770*/  FMUL R89, R106, R27 ;  /* 0x0000001b6a597220 */ /* 0x000fe20000400000 */
[-C--:B------:R-:W-:Y:S01]  /*7780*/  F2FP.F16.E4M3.UNPACK_B R115, R121.reuse ;  /* 0x00000079ff73723e */ /* 0x080fe200020006ff */
[--C-:B------:R-:W-:Y:S01]  /*7790*/  HADD2.F32 R4, -RZ, R118.reuse.H0_H0 ;  /* 0x20000076ff047230 */ /* 0x100fe20000004100 */
[----:B------:R-:W-:Y:S01]  /*77a0*/  F2FP.F16.E4M3.UNPACK_B R113, R121.H1 ;  /* 0x00000079ff71723e */ /* 0x000fe200030006ff */
[----:B------:R-:W-:Y:S01]  /*77b0*/  HADD2.F32 R6, -RZ, R118.H1_H1 ;  /* 0x30000076ff067230 */ /* 0x000fe20000004100 */
[----:B------:R-:W-:Y:S01]  /*77c0*/  R2UR UR4, R108 ;  /* 0x000000006c0472ca */ /* 0x000fe200000e0000 */
[--C-:B------:R-:W-:Y:S02]  /*77d0*/  HADD2.F32 R5, -RZ, R117.reuse.H0_H0 ;  /* 0x20000075ff057230 */ /* 0x100fe40000004100 */
[C---:B------:R-:W-:Y:S01]  /*77e0*/  FMUL R90, R106.reuse, R28 ;  /* 0x0000001c6a5a7220 */ /* 0x040fe20000400000 */
[----:B------:R-:W-:Y:S01]  /*77f0*/  F2FP.F16.E4M3.UNPACK_B R110, R122 ;  /* 0x0000007aff6e723e */ /* 0x000fe200020006ff */
[----:B------:R-:W-:Y:S02]  /*7800*/  HADD2.F32 R8, -RZ, R117.H1_H1 ;  /* 0x30000075ff087230 */ /* 0x000fe40000004100 */
[C---:B------:R-:W-:Y:S01]  /*7810*/  FMUL R91, R106.reuse, R29 ;  /* 0x0000001d6a5b7220 */ /* 0x040fe20000400000 */
[--C-:B------:R-:W-:Y:S02]  /*7820*/  HADD2.F32 R7, -RZ, R115.reuse.H0_H0 ;  /* 0x20000073ff077230 */ /* 0x100fe40000004100 */
[C---:B------:R-:W-:Y:S01]  /*7830*/  FMUL R92, R106.reuse, R30 ;  /* 0x0000001e6a5c7220 */ /* 0x040fe20000400000 */
[----:B------:R-:W-:Y:S01]  /*7840*/  F2FP.F16.E4M3.UNPACK_B R112, R122.H1 ;  /* 0x0000007aff70723e */ /* 0x000fe200030006ff */
[----:B------:R-:W-:Y:S02]  /*7850*/  HADD2.F32 R10, -RZ, R115.H1_H1 ;  /* 0x30000073ff0a7230 */ /* 0x000fe40000004100 */
[C---:B------:R-:W-:Y:S01]  /*7860*/  FMUL R93, R106.reuse, R31 ;  /* 0x0000001f6a5d7220 */ /* 0x040fe20000400000 */
[--C-:B------:R-:W-:Y:S02]  /*7870*/  HADD2.F32 R9, -RZ, R113.reuse.H0_H0 ;  /* 0x20000071ff097230 */ /* 0x100fe40000004100 */
[C---:B------:R-:W-:Y:S01]  /*7880*/  FMUL R94, R106.reuse, R32 ;  /* 0x000000206a5e7220 */ /* 0x040fe20000400000 */
[----:B------:R-:W-:Y:S01]  /*7890*/  F2FP.F16.E4M3.UNPACK_B R114, R123 ;  /* 0x0000007bff72723e */ /* 0x000fe200020006ff */
[----:B------:R-:W-:Y:S02]  /*78a0*/  HADD2.F32 R12, -RZ, R113.H1_H1 ;  /* 0x30000071ff0c7230 */ /* 0x000fe40000004100 */
[C---:B------:R-:W-:Y:S01]  /*78b0*/  FMUL R95, R106.reuse, R33 ;  /* 0x000000216a5f7220 */ /* 0x040fe20000400000 */
[C---:B------:R-:W-:Y:S01]  /*78c0*/  FMUL R96, R106.reuse, R34 ;  /* 0x000000226a607220 */ /* 0x040fe20000400000 */
[----:B------:R-:W-:Y:S01]  /*78d0*/  F2FP.F16.E4M3.UNPACK_B R116, R123.H1 ;  /* 0x0000007bff74723e */ /* 0x000fe200030006ff */
[C---:B------:R-:W-:Y:S01]  /*78e0*/  FMUL R97, R106.reuse, R35 ;  /* 0x000000236a617220 */ /* 0x040fe20000400000 */
[C---:B------:R-:W-:Y:S01]  /*78f0*/  FMUL R56, R106.reuse, R56 ;  /* 0x000000386a387220 */ /* 0x040fe20000400000 */
[----:B------:R-:W-:Y:S01]  /*7900*/  F2FP.F16.E4M3.UNPACK_B R120, R128 ;  /* 0x00000080ff78723e */ /* 0x000fe200020006ff */
[C---:B------:R-:W-:Y:S01]  /*7910*/  FMUL R57, R106.reuse, R57 ;  /* 0x000000396a397220 */ /* 0x040fe20000400000 */
[C---:B------:R-:W-:Y:S01]  /*7920*/  FMUL R58, R106.reuse, R58 ;  /* 0x0000003a6a3a7220 */ /* 0x040fe20000400000 */
[----:B------:R-:W-:Y:S01]  /*7930*/  F2FP.F16.E4M3.UNPACK_B R122, R128.H1 ;  /* 0x00000080ff7a723e */ /* 0x000fe200030006ff */
[C---:B------:R-:W-:Y:S01]  /*7940*/  FFMA R56, R111.reuse, R4, R56 ;  /* 0x000000046f387223 */ /* 0x040fe20000000038 */
[C---:B------:R-:W-:Y:S01]  /*7950*/  FFMA R57, R111.reuse, R6, R57 ;  /* 0x000000066f397223 */ /* 0x040fe20000000039 */
[----:B------:R-:W-:Y:S01]  /*7960*/  F2FP.F16.E4M3.UNPACK_B R124, R129 ;  /* 0x00000081ff7c723e */ /* 0x000fe200020006ff */
[C---:B------:R-:W-:Y:S01]  /*7970*/  FFMA R58, R111.reuse, R5, R58 ;  /* 0x000000056f3a7223 */ /* 0x040fe2000000003a */
[C---:B------:R-:W-:Y:S01]  /*7980*/  FMUL R59, R106.reuse, R59 ;  /* 0x0000003b6a3b7220 */ /* 0x040fe20000400000 */
[----:B------:R-:W-:Y:S01]  /*7990*/  F2FP.F16.E4M3.UNPACK_B R126, R129.H1 ;  /* 0x00000081ff7e723e */ /* 0x000fe200030006ff */
[--C-:B------:R-:W-:Y:S02]  /*79a0*/  HADD2.F32 R113, -RZ, R110.reuse.H0_H0 ;  /* 0x2000006eff717230 */ /* 0x100fe40000004100 */
[C---:B------:R-:W-:Y:S01]  /*79b0*/  FMUL R60, R106.reuse, R60 ;  /* 0x0000003c6a3c7220 */ /* 0x040fe20000400000 */
[C---:B------:R-:W-:Y:S01]  /*79c0*/  FFMA R59, R111.reuse, R8, R59 ;  /* 0x000000086f3b7223 */ /* 0x040fe2000000003b */
[-C--:B------:R-:W-:Y:S01]  /*79d0*/  F2FP.F16.E4M3.UNPACK_B R128, R130.reuse ;  /* 0x00000082ff80723e */ /* 0x080fe200020006ff */
[----:B------:R-:W-:Y:S02]  /*79e0*/  HADD2.F32 R110, -RZ, R110.H1_H1 ;  /* 0x3000006eff6e7230 */ /* 0x000fe40000004100 */
[C---:B------:R-:W-:Y:S01]  /*79f0*/  FFMA R60, R111.reuse, R7, R60 ;  /* 0x000000076f3c7223 */ /* 0x040fe2000000003c */
[C---:B------:R-:W-:Y:S01]  /*7a00*/  FMUL R61, R106.reuse, R61 ;  /* 0x0000003d6a3d7220 */ /* 0x040fe20000400000 */
[----:B------:R-:W-:Y:S01]  /*7a10*/  F2FP.F16.E4M3.UNPACK_B R130, R130.H1 ;  /* 0x00000082ff82723e */ /* 0x000fe200030006ff */
[--C-:B------:R-:W-:Y:S02]  /*7a20*/  HADD2.F32 R115, -RZ, R112.reuse.H0_H0 ;  /* 0x20000070ff737230 */ /* 0x100fe40000004100 */
[C---:B------:R-:W-:Y:S01]  /*7a30*/  FMUL R62, R106.reuse, R62 ;  /* 0x0000003e6a3e7220 */ /* 0x040fe20000400000 */
[C---:B------:R-:W-:Y:S01]  /*7a40*/  FFMA R61, R111.reuse, R10, R61 ;  /* 0x0000000a6f3d7223 */ /* 0x040fe2000000003d */
[----:B------:R-:W-:Y:S01]  /*7a50*/  F2FP.F16.E4M3.UNPACK_B R132, R131 ;  /* 0x00000083ff84723e */ /* 0x000fe200020006ff */
[----:B------:R-:W-:Y:S02]  /*7a60*/  HADD2.F32 R112, -RZ, R112.H1_H1 ;  /* 0x30000070ff707230 */ /* 0x000fe40000004100 */
[----:B------:R-:W-:Y:S01]  /*7a70*/  FFMA R62, R111, R9, R62 ;  /* 0x000000096f3e7223 */ /* 0x000fe2000000003e */
[C---:B------:R-:W-:Y:S01]  /*7a80*/  FMUL R63, R106.reuse, R63 ;  /* 0x0000003f6a3f7220 */ /* 0x040fe20000400000 */
[----:B------:R-:W-:Y:S01]  /*7a90*/  F2FP.F16.E4M3.UNPACK_B R134, R131.H1 ;  /* 0x00000083ff86723e */ /* 0x000fe200030006ff */
[--C-:B------:R-:W-:Y:S01]  /*7aa0*/  HADD2.F32 R117, -RZ, R114.reuse.H0_H0 ;  /* 0x20000072ff757230 */ /* 0x100fe20000004100 */
[----:B------:R-:W-:Y:S01]  /*7ab0*/  F2FP.SATFINITE.E4M3.F32.PACK_AB_MERGE_C R208, R59, R58, RZ ;  /* 0x0000003a3bd0723e */ /* 0x000fe200048070ff */
[----:B------:R-:W-:Y:S01]  /*7ac0*/  FFMA R63, R111, R12, R63 ;  /* 0x0000000c6f3f7223 */ /* 0x000fe2000000003f */
[C---:B------:R-:W-:Y:S01]  /*7ad0*/  FMUL R0, R106.reuse, R72 ;  /* 0x000000486a007220 */ /* 0x040fe20000400000 */
[----:B------:R-:W-:Y:S01]  /*7ae0*/  HADD2.F32 R114, -RZ, R114.H1_H1 ;  /* 0x30000072ff727230 */ /* 0x000fe20000004100 */
[----:B------:R-:W-:Y:S01]  /*7af0*/  F2FP.SATFINITE.E4M3.F32.PACK_AB_MERGE_C R208, R57, R56, R208 ;  /* 0x0000003839d0723e */ /* 0x000fe200048070d0 */
[C---:B------:R-:W-:Y:S01]  /*7b00*/  FMUL R3, R106.reuse, R73 ;  /* 0x000000496a037220 */ /* 0x040fe20000400000 */
[----:B------:R-:W-:Y:S01]  /*7b10*/  F2FP.SATFINITE.E4M3.F32.PACK_AB_MERGE_C R209, R63, R62, RZ ;  /* 0x0000003e3fd1723e */ /* 0x000fe200048070ff */
[C---:B------:R-:W-:Y:S01]  /*7b20*/  FMUL R72, R106.reuse, R76 ;  /* 0x0000004c6a487220 */ /* 0x040fe20000400000 */
[--C-:B------:R-:W-:Y:S02]  /*7b30*/  HADD2.F32 R119, -RZ, R116.reuse.H0_H0 ;  /* 0x20000074ff777230 */ /* 0x100fe40000004100 */
[C---:B------:R-:W-:Y:S01]  /*7b40*/  FMUL R73, R106.reuse, R77 ;  /* 0x0000004d6a497220 */ /* 0x040fe20000400000 */
[----:B------:R-:W-:Y:S01]  /*7b50*/  F2FP.SATFINITE.E4M3.F32.PACK_AB_MERGE_C R209, R61, R60, R209 ;  /* 0x0000003c3dd1723e */ /* 0x000fe200048070d1 */
[C---:B------:R-:W-:Y:S01]  /*7b60*/  FMUL R76, R106.reuse, R80 ;  /* 0x000000506a4c7220 */ /* 0x040fe20000400000 */
[----:B------:R-:W-:Y:S02]  /*7b70*/  HADD2.F32 R116, -RZ, R116.H1_H1 ;  /* 0x30000074ff747230 */ /* 0x000fe40000004100 */
[C---:B------:R-:W-:Y:S01]  /*7b80*/  FMUL R80, R106.reuse, R84 ;  /* 0x000000546a507220 */ /* 0x040fe20000400000 */
[C---:B------:R-:W-:Y:S01]  /*7b90*/  FMUL R84, R106.reuse, R24 ;  /* 0x000000186a547220 */ /* 0x040fe20000400000 */
[--C-:B------:R-:W-:Y:S02]  /*7ba0*/  HADD2.F32 R118, -RZ, R120.reuse.H0_H0 ;  /* 0x20000078ff767230 */ /* 0x100fe40000004100 */
[C---:B------:R-:W-:Y:S01]  /*7bb0*/  FMUL R77, R106.reuse, R81 ;  /* 0x000000516a4d7220 */ /* 0x040fe20000400000 */
[C---:B------:R-:W-:Y:S01]  /*7bc0*/  FMUL R81, R106.reuse, R85 ;  /* 0x000000556a517220 */ /* 0x040fe20000400000 */
[----:B------:R-:W-:Y:S01]  /*7bd0*/  F2FP.F16.E4M3.UNPACK_B R136, R144 ;  /* 0x00000090ff88723e */ /* 0x000fe200020006ff */
[----:B------:R-:W-:Y:S02]  /*7be0*/  HADD2.F32 R120, -RZ, R120.H1_H1 ;  /* 0x30000078ff787230 */ /* 0x000fe40000004100 */
[C---:B------:R-:W-:Y:S01]  /*7bf0*/  FMUL R85, R106.reuse, R25 ;  /* 0x000000196a557220 */ /* 0x040fe20000400000 */
[C---:B------:R-:W-:Y:S01]  /*7c00*/  FMUL R64, R106.reuse, R64 ;  /* 0x000000406a407220 */ /* 0x040fe20000400000 */
[----:B------:R-:W-:Y:S01]  /*7c10*/  F2FP.F16.E4M3.UNPACK_B R138, R144.H1 ;  /* 0x00000090ff8a723e */ /* 0x000fe200030006ff */
[--C-:B------:R-:W-:Y:S01]  /*7c20*/  HADD2.F32 R121, -RZ, R122.reuse.H0_H0 ;  /* 0x2000007aff797230 */ /* 0x100fe20000004100 */
[----:B------:R-:W1:Y:S01]  /*7c30*/  LDTM.x32 R4, tmem[UR4+0x40] ;  /* 0x00004004000479ee */ /* 0x000e6200082c0000 */
[----:B------:R-:W-:Y:S01]  /*7c40*/  NOP ;  /* 0x0000000000007918 */ /* 0x000fe20000000000 */
[C---:B------:R-:W-:Y:S01]  /*7c50*/  FFMA R64, R111.reuse, R113, R64 ;  /* 0x000000716f407223 */ /* 0x040fe20000000040 */
[C---:B------:R-:W-:Y:S01]  /*7c60*/  FMUL R65, R106.reuse, R65 ;  /* 0x000000416a417220 */ /* 0x040fe20000400000 */
[-C--:B------:R-:W-:Y:S01]  /*7c70*/  F2FP.F16.E4M3.UNPACK_B R140, R145.reuse ;  /* 0x00000091ff8c723e */ /* 0x080fe200020006ff */
[----:B------:R-:W-:Y:S02]  /*7c80*/  HADD2.F32 R122, -RZ, R122.H1_H1 ;  /* 0x3000007aff7a7230 */ /* 0x000fe40000004100 */
[C---:B------:R-:W-:Y:S01]  /*7c90*/  FMUL R68, R106.reuse, R68 ;  /* 0x000000446a447220 */ /* 0x040fe20000400000 */
[C---:B------:R-:W-:Y:S01]  /*7ca0*/  FFMA R65, R111.reuse, R110, R65 ;  /* 0x0000006e6f417223 */ /* 0x040fe20000000041 */
[----:B------:R-:W-:Y:S01]  /*7cb0*/  F2FP.F16.E4M3.UNPACK_B R142, R145.H1 ;  /* 0x00000091ff8e723e */ /* 0x000fe200030006ff */
[--C-:B------:R-:W-:Y:S02]  /*7cc0*/  HADD2.F32 R123, -RZ, R124.reuse.H0_H0 ;  /* 0x2000007cff7b7230 */ /* 0x100fe40000004100 */
[C---:B------:R-:W-:Y:S01]  /*7cd0*/  FMUL R69, R106.reuse, R69 ;  /* 0x000000456a457220 */ /* 0x040fe20000400000 */
[----:B------:R-:W-:Y:S02]  /*7ce0*/  HADD2.F32 R124, -RZ, R124.H1_H1 ;  /* 0x3000007cff7c7230 */ /* 0x000fe40000004100 */
[C---:B------:R-:W-:Y:S01]  /*7cf0*/  FMUL R87, R106.reuse, R87 ;  /* 0x000000576a577220 */ /* 0x040fe20000400000 */
[----:B------:R-:W-:Y:S01]  /*7d00*/  F2FP.F16.E4M3.UNPACK_B R144, R146 ;  /* 0x00000092ff90723e */ /* 0x000fe200020006ff */
[--C-:B------:R-:W-:Y:S02]  /*7d10*/  HADD2.F32 R127, -RZ, R128.reuse.H0_H0 ;  /* 0x20000080ff7f7230 */ /* 0x100fe40000004100 */
[C---:B------:R-:W-:Y:S01]  /*7d20*/  FMUL R36, R106.reuse, R36 ;  /* 0x000000246a247220 */ /* 0x040fe20000400000 */
[----:B------:R-:W-:Y:S02]  /*7d30*/  HADD2.F32 R128, -RZ, R128.H1_H1 ;  /* 0x30000080ff807230 */ /* 0x000fe40000004100 */
[C---:B------:R-:W-:Y:S01]  /*7d40*/  FMUL R37, R106.reuse, R37 ;  /* 0x000000256a257220 */ /* 0x040fe20000400000 */
        /* <DEDUP_REMOVED lines=22> */
[C---:B-1----:R-:W-:Y:S01]  /*7eb0*/  FMUL R4, R106.reuse, R4 ;  /* 0x000000046a047220 */ /* 0x042fe20000400000 */
        /* <DEDUP_REMOVED lines=13> */
[C---:B------:R-:W-:Y:S01]  /*7f90*/  FMUL R16, R106.reuse, R16 ;  /* 0x000000106a107220 */ /* 0x040fe20000400000 */
[C---:B------:R-:W-:Y:S01]  /*7fa0*/  FMUL R17, R106.reuse, R17 ;  /* 0x000000116a117220 */ /* 0x040fe20000400000 */
[----:B------:R-:W-:Y:S01]  /*7fb0*/  F2FP.F16.E4M3.UNPACK_B R162, R162.H1 ;  /* 0x000000a2ffa2723e */ /* 0x000fe200030006ff */
        /* <DEDUP_REMOVED lines=22> */
[C---:B------:R-:W-:Y:S01]  /*8120*/  FFMA R66, R111.reuse, R115, R66 ;  /* 0x000000736f427223 */ /* 0x040fe20000000042 */
[----:B------:R-:W-:Y:S01]  /*8130*/  F2FP.F16.E4M3.UNPACK_B R174, R177.H1 ;  /* 0x000000b1ffae723e */ /* 0x000fe200030006ff */
[--C-:B------:R-:W-:Y:S02]  /*8140*/  HADD2.F32 R171, -RZ, R172.reuse.H0_H0 ;  /* 0x200000acffab7230 */ /* 0x100fe40000004100 */
[C---:B------:R-:W-:Y:S01]  /*8150*/  FFMA R67, R111.reuse, R112, R67 ;  /* 0x000000706f437223 */ /* 0x040fe20000000043 */
[C---:B------:R-:W-:Y:S01]  /*8160*/  FFMA R68, R111.reuse, R117, R68 ;  /* 0x000000756f447223 */ /* 0x040fe20000000044 */
[----:B------:R-:W-:Y:S01]  /*8170*/  F2FP.F16.E4M3.UNPACK_B R176, R178 ;  /* 0x000000b2ffb0723e */ /* 0x000fe200020006ff */
[----:B------:R-:W-:Y:S01]  /*8180*/  FFMA R69, R111, R114, R69 ;  /* 0x000000726f457223 */ /* 0x000fe20000000045 */
[----:B------:R-:W-:Y:S01]  /*8190*/  HADD2.F32 R172, -RZ, R172.H1_H1 ;  /* 0x300000acffac7230 */ /* 0x000fe20000004100 */
[----:B------:R-:W-:Y:S01]  /*81a0*/  F2FP.SATFINITE.E4M3.F32.PACK_AB_MERGE_C R210, R67, R66, RZ ;  /* 0x0000004243d2723e */ /* 0x000fe200048070ff */
[C---:B------:R-:W-:Y:S01]  /*81b0*/  FMUL R70, R106.reuse, R70 ;  /* 0x000000466a467220 */ /* 0x040fe20000400000 */
[--C-:B------:R-:W-:Y:S02]  /*81c0*/  HADD2.F32 R175, -RZ, R176.reuse.H0_H0 ;  /* 0x200000b0ffaf7230 */ /* 0x100fe40000004100 */
[C---:B------:R-:W-:Y:S01]  /*81d0*/  FMUL R71, R106.reuse, R71 ;  /* 0x000000476a477220 */ /* 0x040fe20000400000 */
[----:B------:R-:W-:Y:S01]  /*81e0*/  F2FP.SATFINITE.E4M3.F32.PACK_AB_MERGE_C R210, R65, R64, R210 ;  /* 0x0000004041d2723e */ /* 0x000fe200048070d2 */
[C---:B------:R-:W-:Y:S01]  /*81f0*/  FFMA R70, R111.reuse, R119, R70 ;  /* 0x000000776f467223 */ /* 0x040fe20000000046 */
[----:B------:R-:W-:Y:S02]  /*8200*/  HADD2.F32 R176, -RZ, R176.H1_H1 ;  /* 0x300000b0ffb07230 */ /* 0x000fe40000004100 */
[C---:B------:R-:W-:Y:S01]  /*8210*/  FFMA R71, R111.reuse, R116, R71 ;  /* 0x000000746f477223 */ /* 0x040fe20000000047 */
[C---:B------:R-:W-:Y:S01]  /*8220*/  FFMA R0, R111.reuse, R118, R0 ;  /* 0x000000766f007223 */ /* 0x040fe20000000000 */
[----:B------:R-:W-:Y:S01]  /*8230*/  F2FP.F16.E4M3.UNPACK_B R178, R178.H1 ;  /* 0x000000b2ffb2723e */ /* 0x000fe200030006ff */
[----:B------:R-:W-:Y:S01]  /*8240*/  FFMA R3, R111, R120, R3 ;  /* 0x000000786f037223 */ /* 0x000fe20000000003 */
[C---:B------:R-:W-:Y:S01]  /*8250*/  FMUL R74, R106.reuse, R74 ;  /* 0x0000004a6a4a7220 */ /* 0x040fe20000400000 */
[----:B------:R-:W-:Y:S01]  /*8260*/  F2FP.SATFINITE.E4M3.F32.PACK_AB_MERGE_C R70, R71, R70, RZ ;  /* 0x000000464746723e */ /* 0x000fe200048070ff */
[C---:B------:R-:W-:Y:S01]  /*8270*/  FMUL R75, R106.reuse, R75 ;  /* 0x0000004b6a4b7220 */ /* 0x040fe20000400000 */
[--C-:B------:R-:W-:Y:S02]  /*8280*/  HADD2.F32 R125, -RZ, R126.reuse.H0_H0 ;  /* 0x2000007eff7d7230 */ /* 0x100fe40000004100 */
[----:B------:R-:W-:Y:S01]  /*8290*/  FFMA R74, R111, R121, R74 ;  /* 0x000000796f4a7223 */ /* 0x000fe2000000004a */
[----:B------:R-:W-:Y:S01]  /*82a0*/  F2FP.SATFINITE.E4M3.F32.PACK_AB_MERGE_C R211, R69, R68, R70 ;  /* 0x0000004445d3723e */ /* 0x000fe20004807046 */
[C---:B------:R-:W-:Y:S01]  /*82b0*/  FFMA R75, R111.reuse, R122, R75 ;  /* 0x0000007a6f4b7223 */ /* 0x040fe2000000004b */
[----:B------:R-:W-:Y:S01]  /*82c0*/  FFMA R72, R111, R123, R72 ;  /* 0x0000007b6f487223 */ /* 0x000fe20000000048 */
[----:B------:R-:W-:Y:S01]  /*82d0*/  IADD3 R68, PT, PT, R233, 0x2a0, RZ ;  /* 0x000002a0e9447810 */ /* 0x000fe20007ffe0ff */
[C---:B------:R-:W-:Y:S01]  /*82e0*/  FFMA R73, R111.reuse, R124, R73 ;  /* 0x0000007c6f497223 */ /* 0x040fe20000000049 */
[----:B------:R-:W-:Y:S01]  /*82f0*/  FMUL R78, R106, R78 ;  /* 0x0000004e6a4e7220 */ /* 0x000fe20000400000 */
[----:B------:R-:W-:Y:S01]  /*8300*/  F2FP.F16.E4M3.UNPACK_B R180, R179 ;  /* 0x000000b3ffb4723e */ /* 0x000fe200020006ff */
[----:B------:R-:W-:Y:S01]  /*8310*/  HADD2.F32 R126, -RZ, R126.H1_H1 ;  /* 0x3000007eff7e7230 */ /* 0x000fe20000004100 */
[----:B------:R-:W-:Y:S01]  /*8320*/  LOP3.LUT R68, R68, 0xfefffff8, RZ, 0xc0, !PT ;  /* 0xfefffff844447812 */ /* 0x000fe200078ec0ff */
[C---:B------:R-:W-:Y:S01]  /*8330*/  FFMA R78, R111.reuse, R125, R78 ;  /* 0x0000007d6f4e7223 */ /* 0x040fe2000000004e */
[C---:B------:R-:W-:Y:S01]  /*8340*/  FMUL R79, R106.reuse, R79 ;  /* 0x0000004f6a4f7220 */ /* 0x040fe20000400000 */
[----:B------:R-:W-:Y:S01]  /*8350*/  HADD2.F32 R129, -RZ, R130.H0_H0 ;  /* 0x20000082ff817230 */ /* 0x000fe20000004100 */
[----:B------:R1:W-:Y:S01]  /*8360*/  SYNCS.ARRIVE.TRANS64.RED.A1T0 RZ, [R68+URZ], RZ ;  /* 0x000000ff44ff79a7 */ /* 0x0003e200081004ff */
[----:B------:R3:W-:Y:S01]  /*8370*/  STS.128 [R224+UR43+0x3400], R208 ;  /* 0x003400d0e0007988 */ /* 0x0007e20008000c2b */
[C---:B------:R-:W-:Y:S01]  /*8380*/  FFMA R79, R111.reuse, R126, R79 ;  /* 0x0000007e6f4f7223 */ /* 0x040fe2000000004f */
[C---:B------:R-:W-:Y:S01]  /*8390*/  FFMA R76, R111.reuse, R127, R76 ;  /* 0x0000007f6f4c7223 */ /* 0x040fe2000000004c */
[----:B------:R-:W-:Y:S01]  /*83a0*/  F2FP.F16.E4M3.UNPACK_B R182, R179.H1 ;  /* 0x000000b3ffb6723e */ /* 0x000fe200030006ff */
[----:B------:R-:W-:Y:S01]  /*83b0*/  FFMA R77, R111, R128, R77 ;  /* 0x000000806f4d7223 */ /* 0x000fe2000000004d */
[--C-:B------:R-:W-:Y:S01]  /*83c0*/  HADD2.F32 R179, -RZ, R180.reuse.H0_H0 ;  /* 0x200000b4ffb37230 */ /* 0x100fe20000004100 */
[----:B------:R-:W-:Y:S01]  /*83d0*/  F2FP.SATFINITE.E4M3.F32.PACK_AB_MERGE_C R69, R79, R78, RZ ;  /* 0x0000004e4f45723e */ /* 0x000fe200048070ff */
[----:B------:R-:W-:Y:S02]  /*83e0*/  HADD2.F32 R180, -RZ, R180.H1_H1 ;  /* 0x300000b4ffb47230 */ /* 0x000fe40000004100 */
[C---:B------:R-:W-:Y:S01]  /*83f0*/  FMUL R82, R106.reuse, R82 ;  /* 0x000000526a527220 */ /* 0x040fe20000400000 */
[----:B------:R-:W-:Y:S01]  /*8400*/  HADD2.F32 R130, -RZ, R130.H1_H1 ;  /* 0x30000082ff827230 */ /* 0x000fe20000004100 */
[----:B------:R-:W-:Y:S01]  /*8410*/  F2FP.SATFINITE.E4M3.F32.PACK_AB_MERGE_C R69, R73, R72, R69 ;  /* 0x000000484945723e */ /* 0x000fe20004807045 */
[C---:B------:R-:W-:Y:S01]  /*8420*/  FMUL R83, R106.reuse, R83 ;  /* 0x000000536a537220 */ /* 0x040fe20000400000 */
[--C-:B------:R-:W-:Y:S02]  /*8430*/  HADD2.F32 R133, -RZ, R134.reuse.H0_H0 ;  /* 0x20000086ff857230 */ /* 0x100fe40000004100 */
[C---:B------:R-:W-:Y:S01]  /*8440*/  FFMA R82, R111.reuse, R129, R82 ;  /* 0x000000816f527223 */ /* 0x040fe20000000052 */
[----:B------:R-:W-:Y:S02]  /*8450*/  HADD2.F32 R134, -RZ, R134.H1_H1 ;  /* 0x30000086ff867230 */ /* 0x000fe40000004100 */
[C---:B------:R-:W-:Y:S01]  /*8460*/  FFMA R83, R111.reuse, R130, R83 ;  /* 0x000000826f537223 */ /* 0x040fe20000000053 */
[C---:B------:R-:W-:Y:S01]  /*8470*/  FFMA R80, R111.reuse, R131, R80 ;  /* 0x000000836f507223 */ /* 0x040fe20000000050 */
[----:B------:R-:W-:Y:S01]  /*8480*/  F2FP.F16.E4M3.UNPACK_B R184, R192 ;  /* 0x000000c0ffb8723e */ /* 0x000fe200020006ff */
[----:B------:R-:W-:Y:S01]  /*8490*/  FFMA R81, R111, R132, R81 ;  /* 0x000000846f517223 */ /* 0x000fe20000000051 */
[C---:B------:R-:W-:Y:S01]  /*84a0*/  FMUL R86, R106.reuse, R86 ;  /* 0x000000566a567220 */ /* 0x040fe20000400000 */
[----:B------:R-:W-:Y:S01]  /*84b0*/  F2FP.SATFINITE.E4M3.F32.PACK_AB_MERGE_C R70, R83, R82, RZ ;  /* 0x000000525346723e */ /* 0x000fe200048070ff */
[--C-:B------:R-:W-:Y:S01]  /*84c0*/  HADD2.F32 R137, -RZ, R138.reuse.H0_H0 ;  /* 0x2000008aff897230 */ /* 0x100fe20000004100 */
[----:B-1----:R-:W-:Y:S01]  /*84d0*/  F2FP.SATFINITE.E4M3.F32.PACK_AB_MERGE_C R68, R75, R74, RZ ;  /* 0x0000004a4b44723e */ /* 0x002fe200048070ff */
[----:B------:R-:W-:Y:S01]  /*84e0*/  FFMA R86, R111, R133, R86 ;  /* 0x000000856f567223 */ /* 0x000fe20000000056 */
[----:B------:R-:W-:Y:S01]  /*84f0*/  HADD2.F32 R138, -RZ, R138.H1_H1 ;  /* 0x3000008aff8a7230 */ /* 0x000fe20000004100 */
[----:B------:R-:W-:Y:S01]  /*8500*/  F2FP.SATFINITE.E4M3.F32.PACK_AB_MERGE_C R70, R77, R76, R70 ;  /* 0x0000004c4d46723e */ /* 0x000fe20004807046 */
[----:B------:R-:W-:Y:S01]  /*8510*/  FFMA R87, R111, R134, R87 ;  /* 0x000000866f577223 */ /* 0x000fe20000000057 */
[----:B------:R-:W-:Y:S01]  /*8520*/  F2FP.SATFINITE.E4M3.F32.PACK_AB_MERGE_C R68, R3, R0, R68 ;  /* 0x000000000344723e */ /* 0x000fe20004807044 */
[C---:B------:R-:W-:Y:S01]  /*8530*/  FFMA R84, R111.reuse, R135, R84 ;  /* 0x000000876f547223 */ /* 0x040fe20000000054 */
[----:B------:R-:W-:Y:S01]  /*8540*/  FFMA R85, R111, R136, R85 ;  /* 0x000000886f557223 */ /* 0x000fe20000000055 */
[--C-:B------:R-:W-:Y:S01]  /*8550*/  HADD2.F32 R141, -RZ, R142.reuse.H0_H0 ;  /* 0x2000008eff8d7230 */ /* 0x100fe20000004100 */
[----:B------:R-:W-:Y:S01]  /*8560*/  F2FP.SATFINITE.E4M3.F32.PACK_AB_MERGE_C R71, R87, R86, RZ ;  /* 0x000000565747723e */ /* 0x000fe200048070ff */
[C---:B------:R-:W-:Y:S01]  /*8570*/  FFMA R88, R111.reuse, R137, R88 ;  /* 0x000000896f587223 */ /* 0x040fe20000000058 */
[----:B------:R-:W-:Y:S02]  /*8580*/  HADD2.F32 R142, -RZ, R142.H1_H1 ;  /* 0x3000008eff8e7230 */ /* 0x000fe40000004100 */
[----:B------:R-:W-:Y:S01]  /*8590*/  FFMA R89, R111, R138, R89 ;  /* 0x0000008a6f597223 */ /* 0x000fe20000000059 */
[----:B------:R-:W-:Y:S01]  /*85a0*/  F2FP.SATFINITE.E4M3.F32.PACK_AB_MERGE_C R71, R81, R80, R71 ;  /* 0x000000505147723e */ /* 0x000fe20004807047 */
[C---:B------:R-:W-:Y:S01]  /*85b0*/  FFMA R90, R111.reuse, R139, R90 ;  /* 0x0000008b6f5a7223 */ /* 0x040fe2000000005a */
[----:B------:R-:W-:Y:S01]  /*85c0*/  FFMA R91, R111, R140, R91 ;  /* 0x0000008c6f5b7223 */ /* 0x000fe2000000005b */
[--C-:B------:R-:W-:Y:S01]  /*85d0*/  HADD2.F32 R145, -RZ, R146.reuse.H0_H0 ;  /* 0x20000092ff917230 */ /* 0x100fe20000004100 */
[----:B------:R-:W-:Y:S01]  /*85e0*/  F2FP.SATFINITE.E4M3.F32.PACK_AB_MERGE_C R88, R89, R88, RZ ;  /* 0x000000585958723e */ /* 0x000fe200048070ff */
[----:B------:R3:W-:Y:S01]  /*85f0*/  STS.128 [R220+0x3400], R68 ;  /* 0x00340044dc007388 */ /* 0x0007e20000000c00 */
[----:B------:R-:W-:Y:S01]  /*8600*/  FFMA R92, R111, R141, R92 ;  /* 0x0000008d6f5c7223 */ /* 0x000fe2000000005c */
[----:B------:R-:W-:Y:S01]  /*8610*/  HADD2.F32 R146, -RZ, R146.H1_H1 ;  /* 0x30000092ff927230 */ /* 0x000fe20000004100 */
[----:B------:R-:W-:Y:S01]  /*8620*/  F2FP.SATFINITE.E4M3.F32.PACK_AB_MERGE_C R84, R85, R84, R88 ;  /* 0x000000545554723e */ /* 0x000fe20004807058 */
[C---:B------:R-:W-:Y:S01]  /*8630*/  FFMA R93, R111.reuse, R142, R93 ;  /* 0x0000008e6f5d7223 */ /* 0x040fe2000000005d */
[C---:B------:R-:W-:Y:S01]  /*8640*/  FFMA R94, R111.reuse, R143, R94 ;  /* 0x0000008f6f5e7223 */ /* 0x040fe2000000005e */
[C---:B------:R-:W-:Y:S01]  /*8650*/  FFMA R95, R111.reuse, R144, R95 ;  /* 0x000000906f5f7223 */ /* 0x040fe2000000005f */
[----:B------:R-:W-:Y:S02]  /*8660*/  HADD2.F32 R149, -RZ, R150.H0_H0 ;  /* 0x20000096ff957230 */ /* 0x000fe40000004100 */
[----:B------:R-:W-:Y:S01]  /*8670*/  FFMA R96, R111, R145, R96 ;  /* 0x000000916f607223 */ /* 0x000fe20000000060 */
[----:B------:R-:W-:Y:S01]  /*8680*/  F2FP.SATFINITE.E4M3.F32.PACK_AB_MERGE_C R85, R93, R92, RZ ;  /* 0x0000005c5d55723e */ /* 0x000fe200048070ff */
[C---:B------:R-:W-:Y:S01]  /*8690*/  FFMA R97, R111.reuse, R146, R97 ;  /* 0x000000926f617223 */ /* 0x040fe20000000061 */
[C---:B------:R-:W-:Y:S01]  /*86a0*/  FFMA R36, R111.reuse, R147, R36 ;  /* 0x000000936f247223 */ /* 0x040fe20000000024 */
[----:B------:R-:W-:Y:S01]  /*86b0*/  FFMA R37, R111, R148, R37 ;  /* 0x000000946f257223 */ /* 0x000fe20000000025 */
[----:B------:R-:W-:Y:S01]  /*86c0*/  F2FP.SATFINITE.E4M3.F32.PACK_AB_MERGE_C R85, R91, R90, R85 ;  /* 0x0000005a5b55723e */ /* 0x000fe20004807055 */
        /* <DEDUP_REMOVED lines=9> */
[C---:B------:R-:W-:Y:S01]  /*8760*/  FMUL R42, R106.reuse, R42 ;  /* 0x0000002a6a2a7220 */ /* 0x040fe20000400000 */
[----:B------:R-:W-:Y:S02]  /*8770*/  HADD2.F32 R154, -RZ, R154.H1_H1 ;  /* 0x3000009aff9a7230 */ /* 0x000fe40000004100 */
[C---:B------:R-:W-:Y:S01]  /*8780*/  FFMA R39, R111.reuse, R150, R39 ;  /* 0x000000966f277223 */ /* 0x040fe20000000027 */
[C---:B------:R-:W-:Y:S01]  /*8790*/  FFMA R40, R111.reuse, R151, R40 ;  /* 0x000000976f287223 */ /* 0x040fe20000000028 */
[C---:B------:R-:W-:Y:S01]  /*87a0*/  FFMA R41, R111.reuse, R152, R41 ;  /* 0x000000986f297223 */ /* 0x040fe20000000029 */
[----:B------:R-:W-:Y:S01]  /*87b0*/  FFMA R42, R111, R153, R42 ;  /* 0x000000996f2a7223 */ /* 0x000fe2000000002a */
[----:B------:R-:W-:Y:S01]  /*87c0*/  F2FP.F16.E4M3.UNPACK_B R186, R192.H1 ;  /* 0x000000c0ffba723e */ /* 0x000fe200030006ff */
[C---:B------:R-:W-:Y:S01]  /*87d0*/  FMUL R43, R106.reuse, R43 ;  /* 0x0000002b6a2b7220 */ /* 0x040fe20000400000 */
[--C-:B------:R-:W-:Y:S01]  /*87e0*/  HADD2.F32 R157, -RZ, R158.reuse.H0_H0 ;  /* 0x2000009eff9d7230 */ /* 0x100fe20000004100 */
[----:B------:R-:W-:Y:S01]  /*87f0*/  F2FP.SATFINITE.E4M3.F32.PACK_AB_MERGE_C R38, R39, R38, RZ ;  /* 0x000000262726723e */ /* 0x000fe200048070ff */
[C---:B------:R-:W-:Y:S01]  /*8800*/  FMUL R46, R106.reuse, R46 ;  /* 0x0000002e6a2e7220 */ /* 0x040fe20000400000 */
[----:B------:R-:W-:Y:S02]  /*8810*/  HADD2.F32 R158, -RZ, R158.H1_H1 ;  /* 0x3000009eff9e7230 */ /* 0x000fe40000004100 */
[----:B------:R-:W-:Y:S01]  /*8820*/  FFMA R43, R111, R154, R43 ;  /* 0x0000009a6f2b7223 */ /* 0x000fe2000000002b */
[----:B------:R-:W-:Y:S01]  /*8830*/  F2FP.SATFINITE.E4M3.F32.PACK_AB_MERGE_C R87, R37, R36, R38 ;  /* 0x000000242557723e */ /* 0x000fe20004807026 */
[C---:B------:R-:W-:Y:S01]  /*8840*/  FFMA R44, R111.reuse, R155, R44 ;  /* 0x0000009b6f2c7223 */ /* 0x040fe2000000002c */
[C---:B------:R-:W-:Y:S01]  /*8850*/  FFMA R45, R111.reuse, R156, R45 ;  /* 0x0000009c6f2d7223 */ /* 0x040fe2000000002d */
[----:B------:R-:W-:Y:S01]  /*8860*/  FFMA R46, R111, R157, R46 ;  /* 0x0000009d6f2e7223 */ /* 0x000fe2000000002e */
[----:B------:R-:W-:Y:S01]  /*8870*/  F2FP.F16.E4M3.UNPACK_B R188, R193 ;  /* 0x000000c1ffbc723e */ /* 0x000fe200020006ff */
[----:B------:R3:W-:Y:S01]  /*8880*/  STS.128 [R224+UR43+0x4400], R84 ;  /* 0x00440054e0007988 */ /* 0x0007e20008000c2b */
[----:B------:R-:W-:Y:S01]  /*8890*/  F2FP.SATFINITE.E4M3.F32.PACK_AB_MERGE_C R42, R43, R42, RZ ;  /* 0x0000002a2b2a723e */ /* 0x000fe200048070ff */
[C---:B------:R-:W-:Y:S01]  /*88a0*/  FMUL R47, R106.reuse, R47 ;  /* 0x0000002f6a2f7220 */ /* 0x040fe20000400000 */
[--C-:B------:R-:W-:Y:S02]  /*88b0*/  HADD2.F32 R161, -RZ, R162.reuse.H0_H0 ;  /* 0x200000a2ffa17230 */ /* 0x100fe40000004100 */
[C---:B------:R-:W-:Y:S01]  /*88c0*/  FMUL R50, R106.reuse, R50 ;  /* 0x000000326a327220 */ /* 0x040fe20000400000 */
[----:B------:R-:W-:Y:S01]  /*88d0*/  HADD2.F32 R162, -RZ, R162.H1_H1 ;  /* 0x300000a2ffa27230 */ /* 0x000fe20000004100 */
[----:B------:R-:W-:Y:S01]  /*88e0*/  F2FP.SATFINITE.E4M3.F32.PACK_AB_MERGE_C R40, R41, R40, R42 ;  /* 0x000000282928723e */ /* 0x000fe2000480702a */
[C---:B------:R-:W-:Y:S01]  /*88f0*/  FFMA R47, R111.reuse, R158, R47 ;  /* 0x0000009e6f2f7223 */ /* 0x040fe2000000002f */
[C---:B------:R-:W-:Y:S01]  /*8900*/  FFMA R48, R111.reuse, R159, R48 ;  /* 0x0000009f6f307223 */ /* 0x040fe20000000030 */
[C---:B------:R-:W-:Y:S01]  /*8910*/  FFMA R49, R111.reuse, R160, R49 ;  /* 0x000000a06f317223 */ /* 0x040fe20000000031 */
[----:B------:R-:W-:Y:S01]  /*8920*/  FFMA R50, R111, R161, R50 ;  /* 0x000000a16f327223 */ /* 0x000fe20000000032 */
[----:B------:R-:W-:Y:S01]  /*8930*/  F2FP.F16.E4M3.UNPACK_B R190, R193.H1 ;  /* 0x000000c1ffbe723e */ /* 0x000fe200030006ff */
[--C-:B------:R-:W-:Y:S01]  /*8940*/  HADD2.F32 R187, -RZ, R188.reuse.H0_H0 ;  /* 0x200000bcffbb7230 */ /* 0x100fe20000004100 */
[----:B------:R-:W-:Y:S01]  /*8950*/  F2FP.SATFINITE.E4M3.F32.PACK_AB_MERGE_C R46, R47, R46, RZ ;  /* 0x0000002e2f2e723e */ /* 0x000fe200048070ff */
[----:B------:R-:W-:Y:S02]  /*8960*/  HADD2.F32 R188, -RZ, R188.H1_H1 ;  /* 0x300000bcffbc7230 */ /* 0x000fe40000004100 */
[C---:B------:R-:W-:Y:S01]  /*8970*/  FMUL R51, R106.reuse, R51 ;  /* 0x000000336a337220 */ /* 0x040fe20000400000 */
[--C-:B------:R-:W-:Y:S01]  /*8980*/  HADD2.F32 R165, -RZ, R166.reuse.H0_H0 ;  /* 0x200000a6ffa57230 */ /* 0x100fe20000004100 */
[----:B------:R-:W-:Y:S01]  /*8990*/  F2FP.SATFINITE.E4M3.F32.PACK_AB_MERGE_C R41, R45, R44, R46 ;  /* 0x0000002c2d29723e */ /* 0x000fe2000480702e */
[C---:B------:R-:W-:Y:S01]  /*89a0*/  FMUL R54, R106.reuse, R54 ;  /* 0x000000366a367220 */ /* 0x040fe20000400000 */
[----:B------:R-:W-:Y:S02]  /*89b0*/  HADD2.F32 R166, -RZ, R166.H1_H1 ;  /* 0x300000a6ffa67230 */ /* 0x000fe40000004100 */
[C---:B------:R-:W-:Y:S01]  /*89c0*/  FFMA R51, R111.reuse, R162, R51 ;  /* 0x000000a26f337223 */ /* 0x040fe20000000033 */
[C---:B------:R-:W-:Y:S01]  /*89d0*/  FFMA R52, R111.reuse, R163, R52 ;  /* 0x000000a36f347223 */ /* 0x040fe20000000034 */
[C---:B------:R-:W-:Y:S01]  /*89e0*/  FFMA R53, R111.reuse, R164, R53 ;  /* 0x000000a46f357223 */ /* 0x040fe20000000035 */
[----:B------:R-:W-:Y:S01]  /*89f0*/  FFMA R54, R111, R165, R54 ;  /* 0x000000a56f367223 */ /* 0x000fe20000000036 */
[----:B------:R-:W-:Y:S01]  /*8a00*/  F2FP.F16.E4M3.UNPACK_B R192, R194 ;  /* 0x000000c2ffc0723e */ /* 0x000fe200020006ff */
[C---:B------:R-:W-:Y:S01]  /*8a10*/  FMUL R55, R106.reuse, R55 ;  /* 0x000000376a377220 */ /* 0x040fe20000400000 */
[--C-:B------:R-:W-:Y:S01]  /*8a20*/  HADD2.F32 R169, -RZ, R170.reuse.H0_H0 ;  /* 0x200000aaffa97230 */ /* 0x100fe20000004100 */
[----:B------:R-:W-:Y:S01]  /*8a30*/  F2FP.SATFINITE.E4M3.F32.PACK_AB_MERGE_C R42, R51, R50, RZ ;  /* 0x00000032332a723e */ /* 0x000fe200048070ff */
[----:B------:R-:W-:Y:S02]  /*8a40*/  HADD2.F32 R170, -RZ, R170.H1_H1 ;  /* 0x300000aaffaa7230 */ /* 0x000fe40000004100 */
[C---:B------:R-:W-:Y:S01]  /*8a50*/  FFMA R55, R111.reuse, R166, R55 ;  /* 0x000000a66f377223 */ /* 0x040fe20000000037 */
[----:B------:R-:W-:Y:S01]  /*8a60*/  FFMA R4, R111, R167, R4 ;  /* 0x000000a76f047223 */ /* 0x000fe20000000004 */
[----:B------:R-:W-:Y:S01]  /*8a70*/  F2FP.SATFINITE.E4M3.F32.PACK_AB_MERGE_C R42, R49, R48, R42 ;  /* 0x00000030312a723e */ /* 0x000fe2000480702a */
[----:B------:R-:W-:Y:S01]  /*8a80*/  FFMA R5, R111, R168, R5 ;  /* 0x000000a86f057223 */ /* 0x000fe20000000005 */
[--C-:B------:R-:W-:Y:S01]  /*8a90*/  HADD2.F32 R191, -RZ, R192.reuse.H0_H0 ;  /* 0x200000c0ffbf7230 */ /* 0x100fe20000004100 */
[----:B------:R-:W-:Y:S01]  /*8aa0*/  F2FP.SATFINITE.E4M3.F32.PACK_AB_MERGE_C R43, R55, R54, RZ ;  /* 0x00000036372b723e */ /* 0x000fe200048070ff */
[----:B------:R-:W-:Y:S02]  /*8ab0*/  HADD2.F32 R192, -RZ, R192.H1_H1 ;  /* 0x300000c0ffc07230 */ /* 0x000fe40000004100 */
[C---:B------:R-:W-:Y:S01]  /*8ac0*/  FMUL R6, R106.reuse, R6 ;  /* 0x000000066a067220 */ /* 0x040fe20000400000 */
[C---:B------:R-:W-:Y:S01]  /*8ad0*/  FMUL R7, R106.reuse, R7 ;  /* 0x000000076a077220 */ /* 0x040fe20000400000 */
[--C-:B------:R-:W-:Y:S01]  /*8ae0*/  HADD2.F32 R173, -RZ, R174.reuse.H0_H0 ;  /* 0x200000aeffad7230 */ /* 0x100fe20000004100 */
[----:B------:R-:W-:Y:S01]  /*8af0*/  F2FP.SATFINITE.E4M3.F32.PACK_AB_MERGE_C R43, R53, R52, R43 ;  /* 0x00000034352b723e */ /* 0x000fe2000480702b */
[C---:B------:R-:W-:Y:S01]  /*8b00*/  FFMA R6, R111.reuse, R169, R6 ;  /* 0x000000a96f067223 */ /* 0x040fe20000000006 */
[C---:B------:R-:W-:Y:S01]  /*8b10*/  FFMA R7, R111.reuse, R170, R7 ;  /* 0x000000aa6f077223 */ /* 0x040fe20000000007 */
[C---:B------:R-:W-:Y:S01]  /*8b20*/  FFMA R8, R111.reuse, R171, R8 ;  /* 0x000000ab6f087223 */ /* 0x040fe20000000008 */
[----:B------:R-:W-:Y:S01]  /*8b30*/  FFMA R9, R111, R172, R9 ;  /* 0x000000ac6f097223 */ /* 0x000fe20000000009 */
[----:B------:R-:W-:Y:S01]  /*8b40*/  F2FP.F16.E4M3.UNPACK_B R194, R194.H1 ;  /* 0x000000c2ffc2723e */ /* 0x000fe200030006ff */
[----:B------:R3:W-:Y:S01]  /*8b50*/  STS.128 [R219+0x3400], R40 ;  /* 0x00340028db007388 */ /* 0x0007e20000000c00 */
        /* <DEDUP_REMOVED lines=10> */
[----:B------:R-:W-:Y:S01]  /*8c00*/  F2FP.F16.E4M3.UNPACK_B R196, R195 ;  /* 0x000000c3ffc4723e */ /* 0x000fe200020006ff */
[----:B------:R-:W-:Y:S01]  /*8c10*/  HADD2.F32 R178, -RZ, R178.H1_H1 ;  /* 0x300000b2ffb27230 */ /* 0x000fe20000004100 */
[----:B------:R-:W-:Y:S01]  /*8c20*/  F2FP.SATFINITE.E4M3.F32.PACK_AB_MERGE_C R10, R11, R10, RZ ;  /* 0x0000000a0b0a723e */ /* 0x000fe200048070ff */
[C---:B------:R-:W-:Y:S01]  /*8c30*/  FMUL R14, R106.reuse, R14 ;  /* 0x0000000e6a0e7220 */ /* 0x040fe20000400000 */
[C---:B------:R-:W-:Y:S01]  /*8c40*/  FMUL R15, R106.reuse, R15 ;  /* 0x0000000f6a0f7220 */ /* 0x040fe20000400000 */
[--C-:B------:R-:W-:Y:S01]  /*8c50*/  HADD2.F32 R181, -RZ, R182.reuse.H0_H0 ;  /* 0x200000b6ffb57230 */ /* 0x100fe20000004100 */
[----:B------:R-:W-:Y:S01]  /*8c60*/  F2FP.SATFINITE.E4M3.F32.PACK_AB_MERGE_C R5, R9, R8, R10 ;  /* 0x000000080905723e */ /* 0x000fe2000480700a */
[C---:B------:R-:W-:Y:S01]  /*8c70*/  FFMA R14, R111.reuse, R177, R14 ;  /* 0x000000b16f0e7223 */ /* 0x040fe2000000000e */
[C---:B------:R-:W-:Y:S01]  /*8c80*/  FFMA R15, R111.reuse, R178, R15 ;  /* 0x000000b26f0f7223 */ /* 0x040fe2000000000f */
[C---:B------:R-:W-:Y:S01]  /*8c90*/  FFMA R16, R111.reuse, R179, R16 ;  /* 0x000000b36f107223 */ /* 0x040fe20000000010 */
[C---:B------:R-:W-:Y:S01]  /*8ca0*/  FFMA R17, R111.reuse, R180, R17 ;  /* 0x000000b46f117223 */ /* 0x040fe20000000011 */
[----:B------:R-:W-:Y:S02]  /*8cb0*/  HADD2.F32 R182, -RZ, R182.H1_H1 ;  /* 0x300000b6ffb67230 */ /* 0x000fe40000004100 */
[C---:B------:R-:W-:Y:S01]  /*8cc0*/  FMUL R18, R106.reuse, R18 ;  /* 0x000000126a127220 */ /* 0x040fe20000400000 */
[C---:B------:R-:W-:Y:S01]  /*8cd0*/  FMUL R19, R106.reuse, R19 ;  /* 0x000000136a137220 */ /* 0x040fe20000400000 */
[--C-:B------:R-:W-:Y:S02]  /*8ce0*/  HADD2.F32 R185, -RZ, R186.reuse.H0_H0 ;  /* 0x200000baffb97230 */ /* 0x100fe40000004100 */
[C---:B------:R-:W-:Y:S01]  /*8cf0*/  FMUL R22, R106.reuse, R22 ;  /* 0x000000166a167220 */ /* 0x040fe20000400000 */
[----:B------:R-:W-:Y:S02]  /*8d00*/  HADD2.F32 R186, -RZ, R186.H1_H1 ;  /* 0x300000baffba7230 */ /* 0x000fe40000004100 */
[C---:B------:R-:W-:Y:S01]  /*8d10*/  FFMA R18, R111.reuse, R181, R18 ;  /* 0x000000b56f127223 */ /* 0x040fe20000000012 */
[C---:B------:R-:W-:Y:S01]  /*8d20*/  FFMA R19, R111.reuse, R182, R19 ;  /* 0x000000b66f137223 */ /* 0x040fe20000000013 */
[C---:B------:R-:W-:Y:S01]  /*8d30*/  FFMA R20, R111.reuse, R183, R20 ;  /* 0x000000b76f147223 */ /* 0x040fe20000000014 */
[C---:B------:R-:W-:Y:S01]  /*8d40*/  FFMA R21, R111.reuse, R184, R21 ;  /* 0x000000b86f157223 */ /* 0x040fe20000000015 */
[--C-:B------:R-:W-:Y:S02]  /*8d50*/  HADD2.F32 R189, -RZ, R190.reuse.H0_H0 ;  /* 0x200000beffbd7230 */ /* 0x100fe40000004100 */
[C---:B------:R-:W-:Y:S01]  /*8d60*/  FFMA R22, R111.reuse, R185, R22 ;  /* 0x000000b96f167223 */ /* 0x040fe20000000016 */
[----:B------:R-:W-:Y:S02]  /*8d70*/  HADD2.F32 R190, -RZ, R190.H1_H1 ;  /* 0x300000beffbe7230 */ /* 0x000fe40000004100 */
[C---:B------:R-:W-:Y:S01]  /*8d80*/  FMUL R26, R106.reuse, R26 ;  /* 0x0000001a6a1a7220 */ /* 0x040fe20000400000 */
[C---:B------:R-:W-:Y:S01]  /*8d90*/  FFMA R23, R111.reuse, R186, R23 ;  /* 0x000000ba6f177223 */ /* 0x040fe20000000017 */
[C---:B------:R-:W-:Y:S01]  /*8da0*/  FMUL R27, R106.reuse, R27 ;  /* 0x0000001b6a1b7220 */ /* 0x040fe20000400000 */
[C---:B------:R-:W-:Y:S01]  /*8db0*/  FFMA R24, R111.reuse, R187, R24 ;  /* 0x000000bb6f187223 */ /* 0x040fe20000000018 */
[----:B------:R-:W-:Y:S01]  /*8dc0*/  F2FP.F16.E4M3.UNPACK_B R197, R195.H1 ;  /* 0x000000c3ffc5723e */ /* 0x000fe200030006ff */
[C---:B------:R-:W-:Y:S01]  /*8dd0*/  FFMA R25, R111.reuse, R188, R25 ;  /* 0x000000bc6f197223 */ /* 0x040fe20000000019 */
[--C-:B------:R-:W-:Y:S02]  /*8de0*/  HADD2.F32 R193, -RZ, R194.reuse.H0_H0 ;  /* 0x200000c2ffc17230 */ /* 0x100fe40000004100 */
[C---:B------:R-:W-:Y:S01]  /*8df0*/  FFMA R26, R111.reuse, R189, R26 ;  /* 0x000000bd6f1a7223 */ /* 0x040fe2000000001a */
[----:B------:R-:W-:Y:S02]  /*8e00*/  HADD2.F32 R194, -RZ, R194.H1_H1 ;  /* 0x300000c2ffc27230 */ /* 0x000fe40000004100 */
[C---:B------:R-:W-:Y:S01]  /*8e10*/  FMUL R30, R106.reuse, R30 ;  /* 0x0000001e6a1e7220 */ /* 0x040fe20000400000 */
[--C-:B------:R-:W-:Y:S02]  /*8e20*/  HADD2.F32 R195, -RZ, R196.reuse.H0_H0 ;  /* 0x200000c4ffc37230 */ /* 0x100fe40000004100 */
[C---:B------:R-:W-:Y:S01]  /*8e30*/  FFMA R27, R111.reuse, R190, R27 ;  /* 0x000000be6f1b7223 */ /* 0x040fe2000000001b */
[C---:B------:R-:W-:Y:S01]  /*8e40*/  FMUL R31, R106.reuse, R31 ;  /* 0x0000001f6a1f7220 */ /* 0x040fe20000400000 */
[C---:B------:R-:W-:Y:S01]  /*8e50*/  FFMA R28, R111.reuse, R191, R28 ;  /* 0x000000bf6f1c7223 */ /* 0x040fe2000000001c */
[----:B------:R-:W-:Y:S02]  /*8e60*/  HADD2.F32 R196, -RZ, R196.H1_H1 ;  /* 0x300000c4ffc47230 */ /* 0x000fe40000004100 */
[C---:B------:R-:W-:Y:S01]  /*8e70*/  FFMA R29, R111.reuse, R192, R29 ;  /* 0x000000c06f1d7223 */ /* 0x040fe2000000001d */
[--C-:B------:R-:W-:Y:S02]  /*8e80*/  HADD2.F32 R113, -RZ, R197.reuse.H0_H0 ;  /* 0x200000c5ff717230 */ /* 0x100fe40000004100 */
[C---:B------:R-:W-:Y:S01]  /*8e90*/  FFMA R30, R111.reuse, R193, R30 ;  /* 0x000000c16f1e7223 */ /* 0x040fe2000000001e */
[----:B------:R-:W-:Y:S02]  /*8ea0*/  HADD2.F32 R110, -RZ, R197.H1_H1 ;  /* 0x300000c5ff6e7230 */ /* 0x000fe40000004100 */
[C---:B------:R-:W-:Y:S01]  /*8eb0*/  FMUL R34, R106.reuse, R34 ;  /* 0x000000226a227220 */ /* 0x040fe20000400000 */
[----:B------:R-:W-:Y:S01]  /*8ec0*/  FFMA R31, R111, R194, R31 ;  /* 0x000000c26f1f7223 */ /* 0x000fe2000000001f */
[----:B------:R-:W-:Y:S01]  /*8ed0*/  FMUL R35, R106, R35 ;  /* 0x000000236a237220 */ /* 0x000fe20000400000 */
[----:B------:R-:W-:Y:S01]  /*8ee0*/  F2FP.SATFINITE.E4M3.F32.PACK_AB_MERGE_C R14, R15, R14, RZ ;  /* 0x0000000e0f0e723e */ /* 0x000fe200048070ff */
[----:B------:R-:W-:Y:S01]  /*8ef0*/  FFMA R32, R111, R195, R32 ;  /* 0x000000c36f207223 */ /* 0x000fe20000000020 */
[----:B------:R-:W-:Y:S01]  /*8f00*/  F2FP.SATFINITE.E4M3.F32.PACK_AB_MERGE_C R7, R19, R18, RZ ;  /* 0x000000121307723e */ /* 0x000fe200048070ff */
[C---:B------:R-:W-:Y:S01]  /*8f10*/  FFMA R33, R111.reuse, R196, R33 ;  /* 0x000000c46f217223 */ /* 0x040fe20000000021 */
[C---:B------:R-:W-:Y:S01]  /*8f20*/  FFMA R34, R111.reuse, R113, R34 ;  /* 0x000000716f227223 */ /* 0x040fe20000000022 */
[----:B------:R-:W-:Y:S01]  /*8f30*/  FFMA R35, R111, R110, R35 ;  /* 0x0000006e6f237223 */ /* 0x000fe20000000023 */
[----:B------:R-:W-:Y:S01]  /*8f40*/  F2FP.SATFINITE.E4M3.F32.PACK_AB_MERGE_C R6, R13, R12, R14 ;  /* 0x0000000c0d06723e */ /* 0x000fe2000480700e */
[----:B------:R-:W-:Y:S01]  /*8f50*/  BSSY.RECONVERGENT B0, `(.L_x_145) ;  /* 0x000002c000007945 */ /* 0x000fe20003800200 */
[----:B------:R-:W-:Y:S02]  /*8f60*/  F2FP.SATFINITE.E4M3.F32.PACK_AB_MERGE_C R7, R17, R16, R7 ;  /* 0x000000101107723e */ /* 0x000fe40004807007 */
[----:B------:R-:W-:Y:S02]  /*8f70*/  F2FP.SATFINITE.E4M3.F32.PACK_AB_MERGE_C R22, R23, R22, RZ ;  /* 0x000000161716723e */ /* 0x000fe400048070ff */
[----:B------:R-:W-:Y:S01]  /*8f80*/  F2FP.SATFINITE.E4M3.F32.PACK_AB_MERGE_C R26, R27, R26, RZ ;  /* 0x0000001a1b1a723e */ /* 0x000fe200048070ff */
[----:B------:R3:W-:Y:S01]  /*8f90*/  STS.128 [R224+UR43+0x5400], R4 ;  /* 0x00540004e0007988 */ /* 0x0007e20008000c2b */
[----:B------:R-:W-:Y:S02]  /*8fa0*/  F2FP.SATFINITE.E4M3.F32.PACK_AB_MERGE_C R30, R31, R30, RZ ;  /* 0x0000001e1f1e723e */ /* 0x000fe400048070ff */
[----:B------:R-:W-:Y:S02]  /*8fb0*/  F2FP.SATFINITE.E4M3.F32.PACK_AB_MERGE_C R34, R35, R34, RZ ;  /* 0x000000222322723e */ /* 0x000fe400048070ff */
[----:B------:R-:W-:Y:S02]  /*8fc0*/  F2FP.SATFINITE.E4M3.F32.PACK_AB_MERGE_C R20, R21, R20, R22 ;  /* 0x000000141514723e */ /* 0x000fe40004807016 */
[----:B------:R-:W-:Y:S02]  /*8fd0*/  F2FP.SATFINITE.E4M3.F32.PACK_AB_MERGE_C R21, R25, R24, R26 ;  /* 0x000000181915723e */ /* 0x000fe4000480701a */
[----:B------:R-:W-:Y:S02]  /*8fe0*/  F2FP.SATFINITE.E4M3.F32.PACK_AB_MERGE_C R22, R29, R28, R30 ;  /* 0x0000001c1d16723e */ /* 0x000fe4000480701e */
[----:B------:R-:W-:Y:S02]  /*8ff0*/  F2FP.SATFINITE.E4M3.F32.PACK_AB_MERGE_C R23, R33, R32, R34 ;  /* 0x000000202117723e */ /* 0x000fe40004807022 */
[----:B------:R-:W-:Y:S03]  /*9000*/  IADD3 R109, PT, PT, R109, 0x1, RZ ;  /* 0x000000016d6d7810 */ /* 0x000fe60007ffe0ff */
[----:B------:R3:W-:Y:S01]  /*9010*/  STS.128 [R218+0x3400], R20 ;  /* 0x00340014da007388 */ /* 0x0007e20000000c00 */
[----:B------:R-:W-:Y:S01]  /*9020*/  @!PT LDS RZ, [RZ] ;  /* 0x00000000fffff984 */ /* 0x000fe20000000800 */
[----:B------:R-:W-:Y:S01]  /*9030*/  @!PT LDS RZ, [RZ] ;  /* 0x00000000fffff984 */ /* 0x000fe20000000800 */
[----:B------:R-:W-:Y:S01]  /*9040*/  @!PT LDS RZ, [RZ] ;  /* 0x00000000fffff984 */ /* 0x000fe20000000800 */
[----:B------:R-:W-:Y:S01]  /*9050*/  @!PT LDS RZ, [RZ] ;  /* 0x00000000fffff984 */ /* 0x000fe20000000800 */
[----:B------:R1:W-:Y:S07]  /*9060*/  MEMBAR.ALL.CTA ;  /* 0x0000000000007992 */ /* 0x0003ee0000008000 */
[----:B-1----:R-:W1:Y:S02]  /*9070*/  FENCE.VIEW.ASYNC.S ;  /* 0x00000000000073c6 */ /* 0x002e640000000000 */
[----:B-1----:R-:W-:Y:S06]  /*9080*/  BAR.SYNC.DEFER_BLOCKING 0x1, 0x80 ;  /* 0x0042000000007b1d */ /* 0x002fec0000010000 */
[----:B------:R-:W-:Y:S05]  /*9090*/  @P0 BRA `(.L_x_146) ;  /* 0x00000000005c0947 */ /* 0x000fea0003800000 */
[----:B------:R-:W-:Y:S01]  /*90a0*/  UIADD3 UR4, UPT, UPT, UR43, 0x3400, URZ ;  /* 0x000034002b047890 */ /* 0x000fe2000fffe0ff */
[----:B------:R-:W-:Y:S01]  /*90b0*/  R2UR UR13, R215 ;  /* 0x00000000d70d72ca */ /* 0x000fe200000e0000 */
[----:B------:R-:W-:Y:S01]  /*90c0*/  UIADD3 UR16, UP0, UPT, UR46, 0x680, URZ ;  /* 0x000006802e107890 */ /* 0x000fe2000ff1e0ff */
[----:B------:R-:W-:Y:S01]  /*90d0*/  R2UR UR14, R213 ;  /* 0x00000000d50e72ca */ /* 0x000fe200000e0000 */
[----:B------:R-:W-:Y:S01]  /*90e0*/  UMOV UR15, UR36 ;  /* 0x00000024000f7c82 */ /* 0x000fe20008000000 */
[----:B------:R-:W-:Y:S01]  /*90f0*/  UIADD3 UR8, UPT, UPT, UR43, 0x4400, URZ ;  /* 0x000044002b087890 */ /* 0x000fe2000fffe0ff */
[----:B------:R-:W-:Y:S01]  /*9100*/  IMAD.U32 R230, RZ, RZ, UR4 ;  /* 0x00000004ffe67e24 */ /* 0x000fe2000f8e00ff */
[----:B------:R-:W-:Y:S01]  /*9110*/  UIADD3.X UR17, UPT, UPT, URZ, UR47, URZ, UP0, !UPT ;  /* 0x0000002fff117290 */ /* 0x000fe200087fe4ff */
[----:B------:R-:W-:Y:S01]  /*9120*/  UMOV UR11, UR36 ;  /* 0x00000024000b7c82 */ /* 0x000fe20008000000 */
[----:B------:R-:W-:Y:S02]  /*9130*/  UIADD3 UR4, UPT, UPT, UR43, 0x5400, URZ ;  /* 0x000054002b047890 */ /* 0x000fe4000fffe0ff */
[----:B------:R-:W-:Y:S01]  /*9140*/  R2UR UR12, R230 ;  /* 0x00000000e60c72ca */ /* 0x000fe200000e0000 */
[----:B------:R-:W-:Y:S02]  /*9150*/  UMOV UR7, UR36 ;  /* 0x0000002400077c82 */ /* 0x000fe40008000000 */
[----:B------:R-:W-:Y:S02]  /*9160*/  UIMAD UR13, UR13, 0x60, URZ ;  /* 0x000000600d0d78a4 */ /* 0x000fe4000f8e02ff */
[----:B------:R-:W-:Y:S02]  /*9170*/  USHF.L.U32 UR14, UR14, 0x7, URZ ;  /* 0x000000070e0e7899 */ /* 0x000fe400080006ff */
[----:B------:R-:W-:Y:S02]  /*9180*/  UIADD3 UR9, UPT, UPT, UR13, 0x20, URZ ;  /* 0x000000200d097890 */ /* 0x000fe4000fffe0ff */
[----:B------:R-:W-:Y:S03]  /*9190*/  UIADD3 UR5, UPT, UPT, UR13, 0x40, URZ ;  /* 0x000000400d057890 */ /* 0x000fe6000fffe0ff */
[----:B------:R-:W-:Y:S01]  /*91a0*/  UMOV UR10, UR14 ;  /* 0x0000000e000a7c82 */ /* 0x000fe20008000000 */
[----:B------:R-:W-:Y:S01]  /*91b0*/  UMOV UR6, UR14 ;  /* 0x0000000e00067c82 */ /* 0x000fe20008000000 */
[----:B------:R1:W-:Y:S02]  /*91c0*/  UTMASTG.3D [UR12], [UR16] ;  /* 0x0000000c100073b5 */ /* 0x0003e40008010000 */
[----:B------:R1:W-:Y:S02]  /*91d0*/  UTMASTG.3D [UR8], [UR16] ;  /* 0x00000008100073b5 */ /* 0x0003e40008010000 */
[----:B------:R1:W-:Y:S01]  /*91e0*/  UTMASTG.3D [UR4], [UR16] ;  /* 0x00000004100073b5 */ /* 0x0003e20008010000 */
[----:B------:R0:W-:Y:S01]  /*91f0*/  UTMACMDFLUSH ;  /* 0x00000000000079b7 */ /* 0x0001e20000000000 */
[----:B-1----:R-:W-:Y:S04]  /*9200*/  DEPBAR.LE SB0, 0x0 ;  /* 0x000080000000791a */ /* 0x002fe80000000000 */
.L_x_146:
[----:B------:R-:W-:Y:S05]  /*9210*/  BSYNC.RECONVERGENT B0 ;  /* 0x0000000000007941 */ /* 0x000fea0003800200 */
.L_x_145:
[----:B------:R-:W-:Y:S01]  /*9220*/  BAR.SYNC.DEFER_BLOCKING 0x1, 0x80 ;  /* 0x0042000000007b1d */ /* 0x000fe20000010000 */
[----:B------:R-:W-:Y:S01]  /*9230*/  ISETP.NE.AND P2, PT, R231, RZ, PT ;  /* 0x000000ffe700720c */ /* 0x000fe20003f45270 */
[----:B------:R-:W-:Y:S01]  /*9240*/  IMAD.IADD R215, R105, 0x1, R212 ;  /* 0x0000000169d77824 */ /* 0x000fe200078e02d4 */
[----:B------:R-:W-:Y:S01]  /*9250*/  ISETP.NE.AND P0, PT, R232, 0x2, PT ;  /* 0x00000002e800780c */ /* 0x000fe20003f05270 */
[----:B------:R-:W-:Y:S01]  /*9260*/  IMAD.IADD R213, R107, 0x1, R214 ;  /* 0x000000016bd57824 */ /* 0x000fe200078e02d6 */
[----:B------:R-:W-:Y:S02]  /*9270*/  ISETP.NE.AND P1, PT, R109, 0x4, PT ;  /* 0x000000046d00780c */ /* 0x000fe40003f25270 */
[----:B------:R-:W-:Y:S02]  /*9280*/  SEL R3, RZ, 0x1, P0 ;  /* 0x00000001ff037807 */ /* 0x000fe40000000000 */
[----:B------:R-:W-:Y:S02]  /*9290*/  SEL R0, RZ, 0x1, P1 ;  /* 0x00000001ff007807 */ /* 0x000fe40000800000 */
[----:B------:R-:W-:Y:S02]  /*92a0*/  LOP3.LUT R228, R228, R3, RZ, 0x3c, !PT ;  /* 0x00000003e4e47212 */ /* 0x000fe400078e3cff */
[----:B------:R-:W-:Y:S02]  /*92b0*/  LOP3.LUT R229, R229, R0, RZ, 0x3c, !PT ;  /* 0x00000000e5e57212 */ /* 0x000fe400078e3cff */
[----:B------:R-:W-:Y:S02]  /*92c0*/  @P2 R2UR UR36, R226 ;  /* 0x00000000e22422ca */ /* 0x000fe400000e0000 */
[----:B------:R-:W-:Y:S02]  /*92d0*/  SEL R232, R232, RZ, P0 ;  /* 0x000000ffe8e87207 */ /* 0x000fe40000000000 */
[----:B------:R-:W-:Y:S01]  /*92e0*/  SEL R109, R109, RZ, P1 ;  /* 0x000000ff6d6d7207 */ /* 0x000fe20000800000 */
[----:B------:R-:W-:Y:S10]  /*92f0*/  @P2 BRA `(.L_x_147) ;  /* 0xffffffd000642947 */ /* 0x000ff4000383ffff */
[----:B------:R-:W-:Y:S05]  /*9300*/  EXIT ;  /* 0x000000000000794d */ /* 0x000fea0003800000 */
.L_x_25:
[----:B--2---:R2:W4:Y:S02]  /*9310*/  SYNCS.PHASECHK.TRANS64.TRYWAIT P0, [R3+URZ+0x2d0], R2 ;  /* 0x0002d002030075a7 */ /* 0x00452400080011ff */
[----:B----4-:R-:W-:Y:S05]  /*9320*/  @!P0 NANOSLEEP.SYNCS 0x989680 ;  /* 0x009896800000895d */ /* 0x010fea0003900000 */
[----:B------:R-:W4:Y:S02]  /*9330*/  @!P0 SYNCS.PHASECHK.TRANS64 P0, [R3+URZ+0x2d0], R2 ;  /* 0x0002d002030085a7 */ /* 0x000f2400080010ff */
[----:B----4-:R-:W-:Y:S05]  /*9340*/  @!P0 BRA `(.L_x_25) ;  /* 0xfffffffc00f08947 */ /* 0x010fea000383ffff */
[----:B------:R-:W-:Y:S05]  /*9350*/  BRA `(.L_x_148) ;  /* 0xffffff8800207947 */ /* 0x000fea000383ffff */
.L_x_28:
[----:B-1----:R-:W-:Y:S07]  /*9360*/  MOV R2, UR33 ;  /* 0x0000002100027c02 */ /* 0x002fee0008000f00 */
.L_x_149:
[----:B-1----:R1:W2:Y:S02]  /*9370*/  SYNCS.PHASECHK.TRANS64.TRYWAIT P0, [R2+URZ+0x120], R5 ;  /* 0x00012005020075a7 */ /* 0x0022a400080011ff */
[----:B--2---:R-:W-:Y:S05]  /*9380*/  @!P0 NANOSLEEP.SYNCS 0x989680 ;  /* 0x009896800000895d */ /* 0x004fea0003900000 */
[----:B------:R-:W2:Y:S02]  /*9390*/  @!P0 SYNCS.PHASECHK.TRANS64 P0, [R2+URZ+0x120], R5 ;  /* 0x00012005020085a7 */ /* 0x000ea400080010ff */
[----:B--2---:R-:W-:Y:S05]  /*93a0*/  @!P0 BRA `(.L_x_149) ;  /* 0xfffffffc00f08947 */ /* 0x004fea000383ffff */
[----:B------:R-:W-:Y:S05]  /*93b0*/  BRA `(.L_x_27) ;  /* 0xffffff8800887947 */ /* 0x000fea000383ffff */
.L_x_35:
[----:B-1----:R-:W-:Y:S07]  /*93c0*/  MOV R2, UR17 ;  /* 0x0000001100027c02 */ /* 0x002fee0008000f00 */
.L_x_150:
[----:B-1----:R1:W2:Y:S02]  /*93d0*/  SYNCS.PHASECHK.TRANS64.TRYWAIT P0, [R2+URZ+0x120], R5 ;  /* 0x00012005020075a7 */ /* 0x0022a400080011ff */
[----:B--2---:R-:W-:Y:S05]  /*93e0*/  @!P0 NANOSLEEP.SYNCS 0x989680 ;  /* 0x009896800000895d */ /* 0x004fea0003900000 */
[----:B------:R-:W2:Y:S02]  /*93f0*/  @!P0 SYNCS.PHASECHK.TRANS64 P0, [R2+URZ+0x120], R5 ;  /* 0x00012005020085a7 */ /* 0x000ea400080010ff */
[----:B--2---:R-:W-:Y:S05]  /*9400*/  @!P0 BRA `(.L_x_150) ;  /* 0xfffffffc00f08947 */ /* 0x004fea000383ffff */
[----:B------:R-:W-:Y:S05]  /*9410*/  BRA `(.L_x_34) ;  /* 0xffffff8c00447947 */ /* 0x000fea000383ffff */
.L_x_40:
[----:B-1----:R1:W2:Y:S02]  /*9420*/  SYNCS.PHASECHK.TRANS64.TRYWAIT P0, [R2+URZ+0x260], R3 ;  /* 0x00026003020075a7 */ /* 0x0022a400080011ff */
[----:B--2---:R-:W-:Y:S05]  /*9430*/  @!P0 NANOSLEEP.SYNCS 0x989680 ;  /* 0x009896800000895d */ /* 0x004fea0003900000 */
[----:B------:R-:W2:Y:S02]  /*9440*/  @!P0 SYNCS.PHASECHK.TRANS64 P0, [R2+URZ+0x260], R3 ;  /* 0x00026003020085a7 */ /* 0x000ea400080010ff */
[----:B--2---:R-:W-:Y:S05]  /*9450*/  @!P0 BRA `(.L_x_40) ;  /* 0xfffffffc00f08947 */ /* 0x004fea000383ffff */
[----:B------:R-:W-:Y:S05]  /*9460*/  BRA `(.L_x_151) ;  /* 0xffffff8c00e87947 */ /* 0x000fea000383ffff */
.L_x_44:
[----:B---3--:R-:W-:-:S07]  /*9470*/  MOV R0, UR5 ;  /* 0x0000000500007c02 */ /* 0x008fce0008000f00 */
.L_x_152:
[----:B-1----:R1:W2:Y:S02]  /*9480*/  SYNCS.PHASECHK.TRANS64.TRYWAIT P0, [R0+URZ], R3 ;  /* 0x00000003000075a7 */ /* 0x0022a400080011ff */
[----:B--2---:R-:W-:Y:S05]  /*9490*/  @!P0 NANOSLEEP.SYNCS 0x989680 ;  /* 0x009896800000895d */ /* 0x004fea0003900000 */
[----:B------:R-:W2:Y:S02]  /*94a0*/  @!P0 SYNCS.PHASECHK.TRANS64 P0, [R0+URZ], R3 ;  /* 0x00000003000085a7 */ /* 0x000ea400080010ff */
[----:B--2---:R-:W-:Y:S05]  /*94b0*/  @!P0 BRA `(.L_x_152) ;  /* 0xfffffffc00f08947 */ /* 0x004fea000383ffff */
[----:B------:R-:W-:Y:S05]  /*94c0*/  BRA `(.L_x_153) ;  /* 0xffffff9400587947 */ /* 0x000fea000383ffff */
.L_x_45:
[----:B---3--:R-:W-:-:S07]  /*94d0*/  MOV R0, UR5 ;  /* 0x0000000500007c02 */ /* 0x008fce0008000f00 */
.L_x_154:
[----:B-1----:R1:W2:Y:S02]  /*94e0*/  SYNCS.PHASECHK.TRANS64.TRYWAIT P0, [R0+URZ], R3 ;  /* 0x00000003000075a7 */ /* 0x0022a400080011ff */
[----:B--2---:R-:W-:Y:S05]  /*94f0*/  @!P0 NANOSLEEP.SYNCS 0x989680 ;  /* 0x009896800000895d */ /* 0x004fea0003900000 */
[----:B------:R-:W2:Y:S02]  /*9500*/  @!P0 SYNCS.PHASECHK.TRANS64 P0, [R0+URZ], R3 ;  /* 0x00000003000085a7 */ /* 0x000ea400080010ff */
[----:B--2---:R-:W-:Y:S05]  /*9510*/  @!P0 BRA `(.L_x_154) ;  /* 0xfffffffc00f08947 */ /* 0x004fea000383ffff */
[----:B------:R-:W-:Y:S05]  /*9520*/  BRA `(.L_x_155) ;  /* 0xffffff9400647947 */ /* 0x000fea000383ffff */
.L_x_46:
[----:B---3--:R-:W-:-:S07]  /*9530*/  MOV R0, UR5 ;  /* 0x0000000500007c02 */ /* 0x008fce0008000f00 */
.L_x_156:
[----:B-1----:R1:W2:Y:S02]  /*9540*/  SYNCS.PHASECHK.TRANS64.TRYWAIT P0, [R0+URZ], R3 ;  /* 0x00000003000075a7 */ /* 0x0022a400080011ff */
[----:B--2---:R-:W-:Y:S05]  /*9550*/  @!P0 NANOSLEEP.SYNCS 0x989680 ;  /* 0x009896800000895d */ /* 0x004fea0003900000 */
[----:B------:R-:W2:Y:S02]  /*9560*/  @!P0 SYNCS.PHASECHK.TRANS64 P0, [R0+URZ], R3 ;  /* 0x00000003000085a7 */ /* 0x000ea400080010ff */
[----:B--2---:R-:W-:Y:S05]  /*9570*/  @!P0 BRA `(.L_x_156) ;  /* 0xfffffffc00f08947 */ /* 0x004fea000383ffff */
[----:B------:R-:W-:Y:S05]  /*9580*/  BRA `(.L_x_157) ;  /* 0xffffff9400707947 */ /* 0x000fea000383ffff */
.L_x_47:
[----:B---3--:R-:W-:-:S07]  /*9590*/  MOV R0, UR5 ;  /* 0x0000000500007c02 */ /* 0x008fce0008000f00 */
.L_x_158:
[----:B-1----:R1:W2:Y:S02]  /*95a0*/  SYNCS.PHASECHK.TRANS64.TRYWAIT P0, [R0+URZ], R3 ;  /* 0x00000003000075a7 */ /* 0x0022a400080011ff */
[----:B--2---:R-:W-:Y:S05]  /*95b0*/  @!P0 NANOSLEEP.SYNCS 0x989680 ;  /* 0x009896800000895d */ /* 0x004fea0003900000 */
[----:B------:R-:W2:Y:S02]  /*95c0*/  @!P0 SYNCS.PHASECHK.TRANS64 P0, [R0+URZ], R3 ;  /* 0x00000003000085a7 */ /* 0x000ea400080010ff */
[----:B--2---:R-:W-:Y:S05]  /*95d0*/  @!P0 BRA `(.L_x_158) ;  /* 0xfffffffc00f08947 */ /* 0x004fea000383ffff */
[----:B------:R-:W-:Y:S05]  /*95e0*/  BRA `(.L_x_159) ;  /* 0xffffff94007c7947 */ /* 0x000fea000383ffff */
.L_x_48:
[----:B---3--:R-:W-:-:S07]  /*95f0*/  MOV R0, UR5 ;  /* 0x0000000500007c02 */ /* 0x008fce0008000f00 */
.L_x_160:
[----:B-1----:R1:W2:Y:S02]  /*9600*/  SYNCS.PHASECHK.TRANS64.TRYWAIT P0, [R0+URZ], R3 ;  /* 0x00000003000075a7 */ /* 0x0022a400080011ff */
[----:B--2---:R-:W-:Y:S05]  /*9610*/  @!P0 NANOSLEEP.SYNCS 0x989680 ;  /* 0x009896800000895d */ /* 0x004fea0003900000 */
[----:B------:R-:W2:Y:S02]  /*9620*/  @!P0 SYNCS.PHASECHK.TRANS64 P0, [R0+URZ], R3 ;  /* 0x00000003000085a7 */ /* 0x000ea400080010ff */
[----:B--2---:R-:W-:Y:S05]  /*9630*/  @!P0 BRA `(.L_x_160) ;  /* 0xfffffffc00f08947 */ /* 0x004fea000383ffff */
[----:B------:R-:W-:Y:S05]  /*9640*/  BRA `(.L_x_161) ;  /* 0xffffff9400887947 */ /* 0x000fea000383ffff */
.L_x_49:
[----:B---3--:R-:W-:-:S07]  /*9650*/  MOV R0, UR5 ;  /* 0x0000000500007c02 */ /* 0x008fce0008000f00 */
.L_x_162:
[----:B-1----:R1:W2:Y:S02]  /*9660*/  SYNCS.PHASECHK.TRANS64.TRYWAIT P0, [R0+URZ], R3 ;  /* 0x00000003000075a7 */ /* 0x0022a400080011ff */
[----:B--2---:R-:W-:Y:S05]  /*9670*/  @!P0 NANOSLEEP.SYNCS 0x989680 ;  /* 0x009896800000895d */ /* 0x004fea0003900000 */
[----:B------:R-:W2:Y:S02]  /*9680*/  @!P0 SYNCS.PHASECHK.TRANS64 P0, [R0+URZ], R3 ;  /* 0x00000003000085a7 */ /* 0x000ea400080010ff */
[----:B--2---:R-:W-:Y:S05]  /*9690*/  @!P0 BRA `(.L_x_162) ;  /* 0xfffffffc00f08947 */ /* 0x004fea000383ffff */
[----:B------:R-:W-:Y:S05]  /*96a0*/  BRA `(.L_x_163) ;  /* 0xffffff9400947947 */ /* 0x000fea000383ffff */
.L_x_50:
[----:B---3--:R-:W-:-:S07]  /*96b0*/  MOV R0, UR5 ;  /* 0x0000000500007c02 */ /* 0x008fce0008000f00 */
.L_x_164:
[----:B-1----:R1:W2:Y:S02]  /*96c0*/  SYNCS.PHASECHK.TRANS64.TRYWAIT P0, [R0+URZ], R3 ;  /* 0x00000003000075a7 */ /* 0x0022a400080011ff */
[----:B--2---:R-:W-:Y:S05]  /*96d0*/  @!P0 NANOSLEEP.SYNCS 0x989680 ;  /* 0x009896800000895d */ /* 0x004fea0003900000 */
[----:B------:R-:W2:Y:S02]  /*96e0*/  @!P0 SYNCS.PHASECHK.TRANS64 P0, [R0+URZ], R3 ;  /* 0x00000003000085a7 */ /* 0x000ea400080010ff */
[----:B--2---:R-:W-:Y:S05]  /*96f0*/  @!P0 BRA `(.L_x_164) ;  /* 0xfffffffc00f08947 */ /* 0x004fea000383ffff */
[----:B------:R-:W-:Y:S05]  /*9700*/  BRA `(.L_x_165) ;  /* 0xffffff9400a07947 */ /* 0x000fea000383ffff */
.L_x_51:
[----:B---3--:R-:W-:-:S07]  /*9710*/  MOV R0, UR5 ;  /* 0x0000000500007c02 */ /* 0x008fce0008000f00 */
.L_x_166:
[----:B-1----:R1:W2:Y:S02]  /*9720*/  SYNCS.PHASECHK.TRANS64.TRYWAIT P0, [R0+URZ], R3 ;  /* 0x00000003000075a7 */ /* 0x0022a400080011ff */
[----:B--2---:R-:W-:Y:S05]  /*9730*/  @!P0 NANOSLEEP.SYNCS 0x989680 ;  /* 0x009896800000895d */ /* 0x004fea0003900000 */
[----:B------:R-:W2:Y:S02]  /*9740*/  @!P0 SYNCS.PHASECHK.TRANS64 P0, [R0+URZ], R3 ;  /* 0x00000003000085a7 */ /* 0x000ea400080010ff */
[----:B--2---:R-:W-:Y:S05]  /*9750*/  @!P0 BRA `(.L_x_166) ;  /* 0xfffffffc00f08947 */ /* 0x004fea000383ffff */
[----:B------:R-:W-:Y:S05]  /*9760*/  BRA `(.L_x_167) ;  /* 0xffffff9400ac7947 */ /* 0x000fea000383ffff */
.L_x_52:
[----:B---3--:R-:W-:-:S07]  /*9770*/  MOV R0, UR5 ;  /* 0x0000000500007c02 */ /* 0x008fce0008000f00 */
.L_x_168:
[----:B-1----:R1:W2:Y:S02]  /*9780*/  SYNCS.PHASECHK.TRANS64.TRYWAIT P0, [R0+URZ], R3 ;  /* 0x00000003000075a7 */ /* 0x0022a400080011ff */
[----:B--2---:R-:W-:Y:S05]  /*9790*/  @!P0 NANOSLEEP.SYNCS 0x989680 ;  /* 0x009896800000895d */ /* 0x004fea0003900000 */
[----:B------:R-:W2:Y:S02]  /*97a0*/  @!P0 SYNCS.PHASECHK.TRANS64 P0, [R0+URZ], R3 ;  /* 0x00000003000085a7 */ /* 0x000ea400080010ff */
[----:B--2---:R-:W-:Y:S05]  /*97b0*/  @!P0 BRA `(.L_x_168) ;  /* 0xfffffffc00f08947 */ /* 0x004fea000383ffff */
[----:B------:R-:W-:Y:S05]  /*97c0*/  BRA `(.L_x_169) ;  /* 0xffffff9400b87947 */ /* 0x000fea000383ffff */
.L_x_53:
[----:B---3--:R-:W-:-:S07]  /*97d0*/  MOV R0, UR5 ;  /* 0x0000000500007c02 */ /* 0x008fce0008000f00 */
.L_x_170:
[----:B-1----:R1:W2:Y:S02]  /*97e0*/  SYNCS.PHASECHK.TRANS64.TRYWAIT P0, [R0+URZ], R3 ;  /* 0x00000003000075a7 */ /* 0x0022a400080011ff */
[----:B--2---:R-:W-:Y:S05]  /*97f0*/  @!P0 NANOSLEEP.SYNCS 0x989680 ;  /* 0x009896800000895d */ /* 0x004fea0003900000 */
[----:B------:R-:W2:Y:S02]  /*9800*/  @!P0 SYNCS.PHASECHK.TRANS64 P0, [R0+URZ], R3 ;  /* 0x00000003000085a7 */ /* 0x000ea400080010ff */
[----:B--2---:R-:W-:Y:S05]  /*9810*/  @!P0 BRA `(.L_x_170) ;  /* 0xfffffffc00f08947 */ /* 0x004fea000383ffff */
[----:B------:R-:W-:Y:S05]  /*9820*/  BRA `(.L_x_171) ;  /* 0xffffff9400c47947 */ /* 0x000fea000383ffff */
.L_x_54:
[----:B---3--:R-:W-:-:S07]  /*9830*/  MOV R0, UR5 ;  /* 0x0000000500007c02 */ /* 0x008fce0008000f00 */
.L_x_172:
[----:B-1----:R1:W2:Y:S02]  /*9840*/  SYNCS.PHASECHK.TRANS64.TRYWAIT P0, [R0+URZ], R3 ;  /* 0x00000003000075a7 */ /* 0x0022a400080011ff */
[----:B--2---:R-:W-:Y:S05]  /*9850*/  @!P0 NANOSLEEP.SYNCS 0x989680 ;  /* 0x009896800000895d */ /* 0x004fea0003900000 */
[----:B------:R-:W2:Y:S02]  /*9860*/  @!P0 SYNCS.PHASECHK.TRANS64 P0, [R0+URZ], R3 ;  /* 0x00000003000085a7 */ /* 0x000ea400080010ff */
[----:B--2---:R-:W-:Y:S05]  /*9870*/  @!P0 BRA `(.L_x_172) ;  /* 0xfffffffc00f08947 */ /* 0x004fea000383ffff */
[----:B------:R-:W-:Y:S05]  /*9880*/  BRA `(.L_x_173) ;  /* 0xffffff9400d07947 */ /* 0x000fea000383ffff */
.L_x_55:
[----:B---3--:R-:W-:-:S07]  /*9890*/  MOV R0, UR5 ;  /* 0x0000000500007c02 */ /* 0x008fce0008000f00 */
.L_x_174:
[----:B-1----:R1:W2:Y:S02]  /*98a0*/  SYNCS.PHASECHK.TRANS64.TRYWAIT P0, [R0+URZ], R3 ;  /* 0x00000003000075a7 */ /* 0x0022a400080011ff */
[----:B--2---:R-:W-:Y:S05]  /*98b0*/  @!P0 NANOSLEEP.SYNCS 0x989680 ;  /* 0x009896800000895d */ /* 0x004fea0003900000 */
[----:B------:R-:W2:Y:S02]  /*98c0*/  @!P0 SYNCS.PHASECHK.TRANS64 P0, [R0+URZ], R3 ;  /* 0x00000003000085a7 */ /* 0x000ea400080010ff */
[----:B--2---:R-:W-:Y:S05]  /*98d0*/  @!P0 BRA `(.L_x_174) ;  /* 0xfffffffc00f08947 */ /* 0x004fea000383ffff */
[----:B------:R-:W-:Y:S05]  /*98e0*/  BRA `(.L_x_175) ;  /* 0xffffff9400dc7947 */ /* 0x000fea000383ffff */
.L_x_56:
[----:B---3--:R-:W-:-:S07]  /*98f0*/  MOV R0, UR5 ;  /* 0x0000000500007c02 */ /* 0x008fce0008000f00 */
.L_x_176:
[----:B-1----:R1:W2:Y:S02]  /*9900*/  SYNCS.PHASECHK.TRANS64.TRYWAIT P0, [R0+URZ], R3 ;  /* 0x00000003000075a7 */ /* 0x0022a400080011ff */
[----:B--2---:R-:W-:Y:S05]  /*9910*/  @!P0 NANOSLEEP.SYNCS 0x989680 ;  /* 0x009896800000895d */ /* 0x004fea0003900000 */
[----:B------:R-:W2:Y:S02]  /*9920*/  @!P0 SYNCS.PHASECHK.TRANS64 P0, [R0+URZ], R3 ;  /* 0x00000003000085a7 */ /* 0x000ea400080010ff */
[----:B--2---:R-:W-:Y:S05]  /*9930*/  @!P0 BRA `(.L_x_176) ;  /* 0xfffffffc00f08947 */ /* 0x004fea000383ffff */
[----:B------:R-:W-:Y:S05]  /*9940*/  BRA `(.L_x_177) ;  /* 0xffffff9400e87947 */ /* 0x000fea000383ffff */
.L_x_57:
[----:B---3--:R-:W-:-:S07]  /*9950*/  MOV R0, UR5 ;  /* 0x0000000500007c02 */ /* 0x008fce0008000f00 */
.L_x_178:
[----:B-1----:R1:W2:Y:S02]  /*9960*/  SYNCS.PHASECHK.TRANS64.TRYWAIT P0, [R0+URZ], R3 ;  /* 0x00000003000075a7 */ /* 0x0022a400080011ff */
[----:B--2---:R-:W-:Y:S05]  /*9970*/  @!P0 NANOSLEEP.SYNCS 0x989680 ;  /* 0x009896800000895d */ /* 0x004fea0003900000 */
[----:B------:R-:W2:Y:S02]  /*9980*/  @!P0 SYNCS.PHASECHK.TRANS64 P0, [R0+URZ], R3 ;  /* 0x00000003000085a7 */ /* 0x000ea400080010ff */
[----:B--2---:R-:W-:Y:S05]  /*9990*/  @!P0 BRA `(.L_x_178) ;  /* 0xfffffffc00f08947 */ /* 0x004fea000383ffff */
[----:B------:R-:W-:Y:S05]  /*99a0*/  BRA `(.L_x_179) ;  /* 0xffffff9400f47947 */ /* 0x000fea000383ffff */
.L_x_58:
[----:B---3--:R-:W-:-:S07]  /*99b0*/  MOV R0, UR5 ;  /* 0x0000000500007c02 */ /* 0x008fce0008000f00 */
.L_x_180:
[----:B-1----:R1:W2:Y:S02]  /*99c0*/  SYNCS.PHASECHK.TRANS64.TRYWAIT P0, [R0+URZ], R3 ;  /* 0x00000003000075a7 */ /* 0x0022a400080011ff */
[----:B--2---:R-:W-:Y:S05]  /*99d0*/  @!P0 NANOSLEEP.SYNCS 0x989680 ;  /* 0x009896800000895d */ /* 0x004fea0003900000 */
[----:B------:R-:W2:Y:S02]  /*99e0*/  @!P0 SYNCS.PHASECHK.TRANS64 P0, [R0+URZ], R3 ;  /* 0x00000003000085a7 */ /* 0x000ea400080010ff */
[----:B--2---:R-:W-:Y:S05]  /*99f0*/  @!P0 BRA `(.L_x_180) ;  /* 0xfffffffc00f08947 */ /* 0x004fea000383ffff */
[----:B------:R-:W-:Y:S05]  /*9a00*/  BRA `(.L_x_181) ;  /* 0xffffff9800007947 */ /* 0x000fea000383ffff */
.L_x_59:
[----:B---3--:R-:W-:-:S07]  /*9a10*/  MOV R0, UR5 ;  /* 0x0000000500007c02 */ /* 0x008fce0008000f00 */
.L_x_182:
[----:B-1----:R1:W2:Y:S02]  /*9a20*/  SYNCS.PHASECHK.TRANS64.TRYWAIT P0, [R0+URZ], R3 ;  /* 0x00000003000075a7 */ /* 0x0022a400080011ff */
[----:B--2---:R-:W-:Y:S05]  /*9a30*/  @!P0 NANOSLEEP.SYNCS 0x989680 ;  /* 0x009896800000895d */ /* 0x004fea0003900000 */
[----:B------:R-:W2:Y:S02]  /*9a40*/  @!P0 SYNCS.PHASECHK.TRANS64 P0, [R0+URZ], R3 ;  /* 0x00000003000085a7 */ /* 0x000ea400080010ff */
[----:B--2---:R-:W-:Y:S05]  /*9a50*/  @!P0 BRA `(.L_x_182) ;  /* 0xfffffffc00f08947 */ /* 0x004fea000383ffff */
[----:B------:R-:W-:Y:S05]  /*9a60*/  BRA `(.L_x_183) ;  /* 0xffffff98000c7947 */ /* 0x000fea000383ffff */
.L_x_60:
[----:B---3--:R-:W-:-:S07]  /*9a70*/  MOV R0, UR5 ;  /* 0x0000000500007c02 */ /* 0x008fce0008000f00 */
.L_x_184:
[----:B-1----:R1:W2:Y:S02]  /*9a80*/  SYNCS.PHASECHK.TRANS64.TRYWAIT P0, [R0+URZ], R3 ;  /* 0x00000003000075a7 */ /* 0x0022a400080011ff */
[----:B--2---:R-:W-:Y:S05]  /*9a90*/  @!P0 NANOSLEEP.SYNCS 0x989680 ;  /* 0x009896800000895d */ /* 0x004fea0003900000 */
[----:B------:R-:W2:Y:S02]  /*9aa0*/  @!P0 SYNCS.PHASECHK.TRANS64 P0, [R0+URZ], R3 ;  /* 0x00000003000085a7 */ /* 0x000ea400080010ff */
[----:B--2---:R-:W-:Y:S05]  /*9ab0*/  @!P0 BRA `(.L_x_184) ;  /* 0xfffffffc00f08947 */ /* 0x004fea000383ffff */
[----:B------:R-:W-:Y:S05]  /*9ac0*/  BRA `(.L_x_185) ;  /* 0xffffff9800187947 */ /* 0x000fea000383ffff */
.L_x_61:
[----:B---3--:R-:W-:-:S07]  /*9ad0*/  MOV R0, UR5 ;  /* 0x0000000500007c02 */ /* 0x008fce0008000f00 */
.L_x_186:
[----:B-1----:R1:W2:Y:S02]  /*9ae0*/  SYNCS.PHASECHK.TRANS64.TRYWAIT P0, [R0+URZ], R3 ;  /* 0x00000003000075a7 */ /* 0x0022a400080011ff */
[----:B--2---:R-:W-:Y:S05]  /*9af0*/  @!P0 NANOSLEEP.SYNCS 0x989680 ;  /* 0x009896800000895d */ /* 0x004fea0003900000 */
[----:B------:R-:W2:Y:S02]  /*9b00*/  @!P0 SYNCS.PHASECHK.TRANS64 P0, [R0+URZ], R3 ;  /* 0x00000003000085a7 */ /* 0x000ea400080010ff */
[----:B--2---:R-:W-:Y:S05]  /*9b10*/  @!P0 BRA `(.L_x_186) ;  /* 0xfffffffc00f08947 */ /* 0x004fea000383ffff */
[----:B------:R-:W-:Y:S05]  /*9b20*/  BRA `(.L_x_187) ;  /* 0xffffff9800247947 */ /* 0x000fea000383ffff */
.L_x_62:
[----:B---3--:R-:W-:-:S07]  /*9b30*/  MOV R0, UR5 ;  /* 0x0000000500007c02 */ /* 0x008fce0008000f00 */
.L_x_188:
[----:B-1----:R1:W2:Y:S02]  /*9b40*/  SYNCS.PHASECHK.TRANS64.TRYWAIT P0, [R0+URZ], R3 ;  /* 0x00000003000075a7 */ /* 0x0022a400080011ff */
[----:B--2---:R-:W-:Y:S05]  /*9b50*/  @!P0 NANOSLEEP.SYNCS 0x989680 ;  /* 0x009896800000895d */ /* 0x004fea0003900000 */
[----:B------:R-:W2:Y:S02]  /*9b60*/  @!P0 SYNCS.PHASECHK.TRANS64 P0, [R0+URZ], R3 ;  /* 0x00000003000085a7 */ /* 0x000ea400080010ff */
[----:B--2---:R-:W-:Y:S05]  /*9b70*/  @!P0 BRA `(.L_x_188) ;  /* 0xfffffffc00f08947 */ /* 0x004fea000383ffff */
[----:B------:R-:W-:Y:S05]  /*9b80*/  BRA `(.L_x_189) ;  /* 0xffffff9800307947 */ /* 0x000fea000383ffff */
.L_x_63:
[----:B---3--:R-:W-:-:S07]  /*9b90*/  MOV R0, UR5 ;  /* 0x0000000500007c02 */ /* 0x008fce0008000f00 */
.L_x_190:
[----:B-1----:R1:W2:Y:S02]  /*9ba0*/  SYNCS.PHASECHK.TRANS64.TRYWAIT P0, [R0+URZ], R3 ;  /* 0x00000003000075a7 */ /* 0x0022a400080011ff */
[----:B--2---:R-:W-:Y:S05]  /*9bb0*/  @!P0 NANOSLEEP.SYNCS 0x989680 ;  /* 0x009896800000895d */ /* 0x004fea0003900000 */
[----:B------:R-:W2:Y:S02]  /*9bc0*/  @!P0 SYNCS.PHASECHK.TRANS64 P0, [R0+URZ], R3 ;  /* 0x00000003000085a7 */ /* 0x000ea400080010ff */
[----:B--2---:R-:W-:Y:S05]  /*9bd0*/  @!P0 BRA `(.L_x_190) ;  /* 0xfffffffc00f08947 */ /* 0x004fea000383ffff */
[----:B------:R-:W-:Y:S05]  /*9be0*/  BRA `(.L_x_191) ;  /* 0xffffff98003c7947 */ /* 0x000fea000383ffff */
.L_x_64:
[----:B---3--:R-:W-:-:S07]  /*9bf0*/  MOV R0, UR5 ;  /* 0x0000000500007c02 */ /* 0x008fce0008000f00 */
.L_x_192:
[----:B-1----:R1:W2:Y:S02]  /*9c00*/  SYNCS.PHASECHK.TRANS64.TRYWAIT P0, [R0+URZ], R3 ;  /* 0x00000003000075a7 */ /* 0x0022a400080011ff */
[----:B--2---:R-:W-:Y:S05]  /*9c10*/  @!P0 NANOSLEEP.SYNCS 0x989680 ;  /* 0x009896800000895d */ /* 0x004fea0003900000 */
[----:B------:R-:W2:Y:S02]  /*9c20*/  @!P0 SYNCS.PHASECHK.TRANS64 P0, [R0+URZ], R3 ;  /* 0x00000003000085a7 */ /* 0x000ea400080010ff */
[----:B--2---:R-:W-:Y:S05]  /*9c30*/  @!P0 BRA `(.L_x_192) ;  /* 0xfffffffc00f08947 */ /* 0x004fea000383ffff */
[----:B------:R-:W-:Y:S05]  /*9c40*/  BRA `(.L_x_193) ;  /* 0xffffff9800487947 */ /* 0x000fea000383ffff */
.L_x_65:
[----:B---3--:R-:W-:-:S07]  /*9c50*/  MOV R0, UR5 ;  /* 0x0000000500007c02 */ /* 0x008fce0008000f00 */
.L_x_194:
[----:B-1----:R1:W2:Y:S02]  /*9c60*/  SYNCS.PHASECHK.TRANS64.TRYWAIT P0, [R0+URZ], R3 ;  /* 0x00000003000075a7 */ /* 0x0022a400080011ff */
[----:B--2---:R-:W-:Y:S05]  /*9c70*/  @!P0 NANOSLEEP.SYNCS 0x989680 ;  /* 0x009896800000895d */ /* 0x004fea0003900000 */
[----:B------:R-:W2:Y:S02]  /*9c80*/  @!P0 SYNCS.PHASECHK.TRANS64 P0, [R0+URZ], R3 ;  /* 0x00000003000085a7 */ /* 0x000ea400080010ff */
[----:B--2---:R-:W-:Y:S05]  /*9c90*/  @!P0 BRA `(.L_x_194) ;  /* 0xfffffffc00f08947 */ /* 0x004fea000383ffff */
[----:B------:R-:W-:Y:S05]  /*9ca0*/  BRA `(.L_x_195) ;  /* 0xffffff9800547947 */ /* 0x000fea000383ffff */
.L_x_66:
[----:B---3--:R-:W-:-:S07]  /*9cb0*/  MOV R0, UR5 ;  /* 0x0000000500007c02 */ /* 0x008fce0008000f00 */
.L_x_196:
[----:B-1----:R1:W2:Y:S02]  /*9cc0*/  SYNCS.PHASECHK.TRANS64.TRYWAIT P0, [R0+URZ], R3 ;  /* 0x00000003000075a7 */ /* 0x0022a400080011ff */
[----:B--2---:R-:W-:Y:S05]  /*9cd0*/  @!P0 NANOSLEEP.SYNCS 0x989680 ;  /* 0x009896800000895d */ /* 0x004fea0003900000 */
[----:B------:R-:W2:Y:S02]  /*9ce0*/  @!P0 SYNCS.PHASECHK.TRANS64 P0, [R0+URZ], R3 ;  /* 0x00000003000085a7 */ /* 0x000ea400080010ff */
[----:B--2---:R-:W-:Y:S05]  /*9cf0*/  @!P0 BRA `(.L_x_196) ;  /* 0xfffffffc00f08947 */ /* 0x004fea000383ffff */
[----:B------:R-:W-:Y:S05]  /*9d00*/  BRA `(.L_x_197) ;  /* 0xffffff9800607947 */ /* 0x000fea000383ffff */
.L_x_67:
[----:B---3--:R-:W-:-:S07]  /*9d10*/  MOV R0, UR5 ;  /* 0x0000000500007c02 */ /* 0x008fce0008000f00 */
.L_x_198:
[----:B-1----:R1:W2:Y:S02]  /*9d20*/  SYNCS.PHASECHK.TRANS64.TRYWAIT P0, [R0+URZ], R3 ;  /* 0x00000003000075a7 */ /* 0x0022a400080011ff */
[----:B--2---:R-:W-:Y:S05]  /*9d30*/  @!P0 NANOSLEEP.SYNCS 0x989680 ;  /* 0x009896800000895d */ /* 0x004fea0003900000 */
[----:B------:R-:W2:Y:S02]  /*9d40*/  @!P0 SYNCS.PHASECHK.TRANS64 P0, [R0+URZ], R3 ;  /* 0x00000003000085a7 */ /* 0x000ea400080010ff */
[----:B--2---:R-:W-:Y:S05]  /*9d50*/  @!P0 BRA `(.L_x_198) ;  /* 0xfffffffc00f08947 */ /* 0x004fea000383ffff */
[----:B------:R-:W-:Y:S05]  /*9d60*/  BRA `(.L_x_199) ;  /* 0xffffff98006c7947 */ /* 0x000fea000383ffff */
.L_x_68:
[----:B---3--:R-:W-:-:S07]  /*9d70*/  MOV R0, UR5 ;  /* 0x0000000500007c02 */ /* 0x008fce0008000f00 */
.L_x_200:
[----:B-1----:R1:W2:Y:S02]  /*9d80*/  SYNCS.PHASECHK.TRANS64.TRYWAIT P0, [R0+URZ], R3 ;  /* 0x00000003000075a7 */ /* 0x0022a400080011ff */
[----:B--2---:R-:W-:Y:S05]  /*9d90*/  @!P0 NANOSLEEP.SYNCS 0x989680 ;  /* 0x009896800000895d */ /* 0x004fea0003900000 */
[----:B------:R-:W2:Y:S02]  /*9da0*/  @!P0 SYNCS.PHASECHK.TRANS64 P0, [R0+URZ], R3 ;  /* 0x00000003000085a7 */ /* 0x000ea400080010ff */
[----:B--2---:R-:W-:Y:S05]  /*9db0*/  @!P0 BRA `(.L_x_200) ;  /* 0xfffffffc00f08947 */ /* 0x004fea000383ffff */
[----:B------:R-:W-:Y:S05]  /*9dc0*/  BRA `(.L_x_201) ;  /* 0xffffff9800787947 */ /* 0x000fea000383ffff */
.L_x_69:
[----:B---3--:R-:W-:-:S07]  /*9dd0*/  MOV R0, UR5 ;  /* 0x0000000500007c02 */ /* 0x008fce0008000f00 */
.L_x_202:
[----:B-1----:R1:W2:Y:S02]  /*9de0*/  SYNCS.PHASECHK.TRANS64.TRYWAIT P0, [R0+URZ], R3 ;  /* 0x00000003000075a7 */ /* 0x0022a400080011ff */
[----:B--2---:R-:W-:Y:S05]  /*9df0*/  @!P0 NANOSLEEP.SYNCS 0x989680 ;  /* 0x009896800000895d */ /* 0x004fea0003900000 */
[----:B------:R-:W2:Y:S02]  /*9e00*/  @!P0 SYNCS.PHASECHK.TRANS64 P0, [R0+URZ], R3 ;  /* 0x00000003000085a7 */ /* 0x000ea400080010ff */
[----:B--2---:R-:W-:Y:S05]  /*9e10*/  @!P0 BRA `(.L_x_202) ;  /* 0xfffffffc00f08947 */ /* 0x004fea000383ffff */
[----:B------:R-:W-:Y:S05]  /*9e20*/  BRA `(.L_x_203) ;  /* 0xffffff9800847947 */ /* 0x000fea000383ffff */
.L_x_70:
[----:B---3--:R-:W-:-:S07]  /*9e30*/  MOV R0, UR5 ;  /* 0x0000000500007c02 */ /* 0x008fce0008000f00 */
.L_x_204:
[----:B-1----:R1:W2:Y:S02]  /*9e40*/  SYNCS.PHASECHK.TRANS64.TRYWAIT P0, [R0+URZ], R3 ;  /* 0x00000003000075a7 */ /* 0x0022a400080011ff */
[----:B--2---:R-:W-:Y:S05]  /*9e50*/  @!P0 NANOSLEEP.SYNCS 0x989680 ;  /* 0x009896800000895d */ /* 0x004fea0003900000 */
[----:B------:R-:W2:Y:S02]  /*9e60*/  @!P0 SYNCS.PHASECHK.TRANS64 P0, [R0+URZ], R3 ;  /* 0x00000003000085a7 */ /* 0x000ea400080010ff */
[----:B--2---:R-:W-:Y:S05]  /*9e70*/  @!P0 BRA `(.L_x_204) ;  /* 0xfffffffc00f08947 */ /* 0x004fea000383ffff */
[----:B------:R-:W-:Y:S05]  /*9e80*/  BRA `(.L_x_205) ;  /* 0xffffff9800907947 */ /* 0x000fea000383ffff */
.L_x_71:
[----:B---3--:R-:W-:-:S07]  /*9e90*/  MOV R0, UR5 ;  /* 0x0000000500007c02 */ /* 0x008fce0008000f00 */
.L_x_206:
[----:B-1----:R1:W2:Y:S02]  /*9ea0*/  SYNCS.PHASECHK.TRANS64.TRYWAIT P0, [R0+URZ], R3 ;  /* 0x00000003000075a7 */ /* 0x0022a400080011ff */
[----:B--2---:R-:W-:Y:S05]  /*9eb0*/  @!P0 NANOSLEEP.SYNCS 0x989680 ;  /* 0x009896800000895d */ /* 0x004fea0003900000 */
[----:B------:R-:W2:Y:S02]  /*9ec0*/  @!P0 SYNCS.PHASECHK.TRANS64 P0, [R0+URZ], R3 ;  /* 0x00000003000085a7 */ /* 0x000ea400080010ff */
[----:B--2---:R-:W-:Y:S05]  /*9ed0*/  @!P0 BRA `(.L_x_206) ;  /* 0xfffffffc00f08947 */ /* 0x004fea000383ffff */
[----:B------:R-:W-:Y:S05]  /*9ee0*/  BRA `(.L_x_207) ;  /* 0xffffff98009c7947 */ /* 0x000fea000383ffff */
.L_x_72:
[----:B---3--:R-:W-:-:S07]  /*9ef0*/  MOV R0, UR5 ;  /* 0x0000000500007c02 */ /* 0x008fce0008000f00 */
.L_x_208:
[----:B-1----:R1:W2:Y:S02]  /*9f00*/  SYNCS.PHASECHK.TRANS64.TRYWAIT P0, [R0+URZ], R3 ;  /* 0x00000003000075a7 */ /* 0x0022a400080011ff */
[----:B--2---:R-:W-:Y:S05]  /*9f10*/  @!P0 NANOSLEEP.SYNCS 0x989680 ;  /* 0x009896800000895d */ /* 0x004fea0003900000 */
[----:B------:R-:W2:Y:S02]  /*9f20*/  @!P0 SYNCS.PHASECHK.TRANS64 P0, [R0+URZ], R3 ;  /* 0x00000003000085a7 */ /* 0x000ea400080010ff */
[----:B--2---:R-:W-:Y:S05]  /*9f30*/  @!P0 BRA `(.L_x_208) ;  /* 0xfffffffc00f08947 */ /* 0x004fea000383ffff */
[----:B------:R-:W-:Y:S05]  /*9f40*/  BRA `(.L_x_209) ;  /* 0xffffff9800a87947 */ /* 0x000fea000383ffff */
.L_x_73:
[----:B---3--:R-:W-:-:S07]  /*9f50*/  MOV R0, UR5 ;  /* 0x0000000500007c02 */ /* 0x008fce0008000f00 */
.L_x_210:
[----:B-1----:R1:W2:Y:S02]  /*9f60*/  SYNCS.PHASECHK.TRANS64.TRYWAIT P0, [R0+URZ], R3 ;  /* 0x00000003000075a7 */ /* 0x0022a400080011ff */
[----:B--2---:R-:W-:Y:S05]  /*9f70*/  @!P0 NANOSLEEP.SYNCS 0x989680 ;  /* 0x009896800000895d */ /* 0x004fea0003900000 */
[----:B------:R-:W2:Y:S02]  /*9f80*/  @!P0 SYNCS.PHASECHK.TRANS64 P0, [R0+URZ], R3 ;  /* 0x00000003000085a7 */ /* 0x000ea400080010ff */
[----:B--2---:R-:W-:Y:S05]  /*9f90*/  @!P0 BRA `(.L_x_210) ;  /* 0xfffffffc00f08947 */ /* 0x004fea000383ffff */
[----:B------:R-:W-:Y:S05]  /*9fa0*/  BRA `(.L_x_211) ;  /* 0xffffff9800b47947 */ /* 0x000fea000383ffff */
.L_x_74:
[----:B---3--:R-:W-:-:S07]  /*9fb0*/  MOV R0, UR5 ;  /* 0x0000000500007c02 */ /* 0x008fce0008000f00 */
.L_x_212:
[----:B-1----:R1:W2:Y:S02]  /*9fc0*/  SYNCS.PHASECHK.TRANS64.TRYWAIT P0, [R0+URZ], R3 ;  /* 0x00000003000075a7 */ /* 0x0022a400080011ff */
[----:B--2---:R-:W-:Y:S05]  /*9fd0*/  @!P0 NANOSLEEP.SYNCS 0x989680 ;  /* 0x009896800000895d */ /* 0x004fea0003900000 */
[----:B------:R-:W2:Y:S02]  /*9fe0*/  @!P0 SYNCS.PHASECHK.TRANS64 P0, [R0+URZ], R3 ;  /* 0x00000003000085a7 */ /* 0x000ea400080010ff */
[----:B--2---:R-:W-:Y:S05]  /*9ff0*/  @!P0 BRA `(.L_x_212) ;  /* 0xfffffffc00f08947 */ /* 0x004fea000383ffff */
[----:B------:R-:W-:Y:S05]  /*a000*/  BRA `(.L_x_213) ;  /* 0xffffff9800c07947 */ /* 0x000fea000383ffff */
.L_x_75:
[----:B---3--:R-:W-:-:S07]  /*a010*/  MOV R0, UR5 ;  /* 0x0000000500007c02 */ /* 0x008fce0008000f00 */
.L_x_214:
[----:B-1----:R1:W2:Y:S02]  /*a020*/  SYNCS.PHASECHK.TRANS64.TRYWAIT P0, [R0+URZ], R3 ;  /* 0x00000003000075a7 */ /* 0x0022a400080011ff */
[----:B--2---:R-:W-:Y:S05]  /*a030*/  @!P0 NANOSLEEP.SYNCS 0x989680 ;  /* 0x009896800000895d */ /* 0x004fea0003900000 */
[----:B------:R-:W2:Y:S02]  /*a040*/  @!P0 SYNCS.PHASECHK.TRANS64 P0, [R0+URZ], R3 ;  /* 0x00000003000085a7 */ /* 0x000ea400080010ff */
[----:B--2---:R-:W-:Y:S05]  /*a050*/  @!P0 BRA `(.L_x_214) ;  /* 0xfffffffc00f08947 */ /* 0x004fea000383ffff */
[----:B------:R-:W-:Y:S05]  /*a060*/  BRA `(.L_x_215) ;  /* 0xffffff9800cc7947 */ /* 0x000fea000383ffff */
.L_x_76:
[----:B---3--:R-:W-:-:S07]  /*a070*/  MOV R0, UR5 ;  /* 0x0000000500007c02 */ /* 0x008fce0008000f00 */
.L_x_216:
[----:B-1----:R1:W2:Y:S02]  /*a080*/  SYNCS.PHASECHK.TRANS64.TRYWAIT P0, [R0+URZ], R3 ;  /* 0x00000003000075a7 */ /* 0x0022a400080011ff */
[----:B--2---:R-:W-:Y:S05]  /*a090*/  @!P0 NANOSLEEP.SYNCS 0x989680 ;  /* 0x009896800000895d */ /* 0x004fea0003900000 */
[----:B------:R-:W2:Y:S02]  /*a0a0*/  @!P0 SYNCS.PHASECHK.TRANS64 P0, [R0+URZ], R3 ;  /* 0x00000003000085a7 */ /* 0x000ea400080010ff */
[----:B--2---:R-:W-:Y:S05]  /*a0b0*/  @!P0 BRA `(.L_x_216) ;  /* 0xfffffffc00f08947 */ /* 0x004fea000383ffff */
[----:B------:R-:W-:Y:S05]  /*a0c0*/  BRA `(.L_x_217) ;  /* 0xffffff9800d87947 */ /* 0x000fea000383ffff */
.L_x_77:
[----:B---3--:R-:W-:-:S07]  /*a0d0*/  MOV R0, UR5 ;  /* 0x0000000500007c02 */ /* 0x008fce0008000f00 */
.L_x_218:
[----:B-1----:R1:W2:Y:S02]  /*a0e0*/  SYNCS.PHASECHK.TRANS64.TRYWAIT P0, [R0+URZ], R3 ;  /* 0x00000003000075a7 */ /* 0x0022a400080011ff */
[----:B--2---:R-:W-:Y:S05]  /*a0f0*/  @!P0 NANOSLEEP.SYNCS 0x989680 ;  /* 0x009896800000895d */ /* 0x004fea0003900000 */
[----:B------:R-:W2:Y:S02]  /*a100*/  @!P0 SYNCS.PHASECHK.TRANS64 P0, [R0+URZ], R3 ;  /* 0x00000003000085a7 */ /* 0x000ea400080010ff */
[----:B--2---:R-:W-:Y:S05]  /*a110*/  @!P0 BRA `(.L_x_218) ;  /* 0xfffffffc00f08947 */ /* 0x004fea000383ffff */
[----:B------:R-:W-:Y:S05]  /*a120*/  BRA `(.L_x_219) ;  /* 0xffffff9800e47947 */ /* 0x000fea000383ffff */
.L_x_78:
[----:B---3--:R-:W-:-:S07]  /*a130*/  MOV R0, UR5 ;  /* 0x0000000500007c02 */ /* 0x008fce0008000f00 */
.L_x_220:
[----:B-1----:R1:W2:Y:S02]  /*a140*/  SYNCS.PHASECHK.TRANS64.TRYWAIT P0, [R0+URZ], R3 ;  /* 0x00000003000075a7 */ /* 0x0022a400080011ff */
[----:B--2---:R-:W-:Y:S05]  /*a150*/  @!P0 NANOSLEEP.SYNCS 0x989680 ;  /* 0x009896800000895d */ /* 0x004fea0003900000 */
[----:B------:R-:W2:Y:S02]  /*a160*/  @!P0 SYNCS.PHASECHK.TRANS64 P0, [R0+URZ], R3 ;  /* 0x00000003000085a7 */ /* 0x000ea400080010ff */
[----:B--2---:R-:W-:Y:S05]  /*a170*/  @!P0 BRA `(.L_x_220) ;  /* 0xfffffffc00f08947 */ /* 0x004fea000383ffff */
[----:B------:R-:W-:Y:S05]  /*a180*/  BRA `(.L_x_221) ;  /* 0xffffff9800f07947 */ /* 0x000fea000383ffff */
.L_x_81:
[----:B-1----:R1:W2:Y:S02]  /*a190*/  SYNCS.PHASECHK.TRANS64.TRYWAIT P0, [R0+URZ+0x2c0], R5 ;  /* 0x0002c005000075a7 */ /* 0x0022a400080011ff */
[----:B--2---:R-:W-:Y:S05]  /*a1a0*/  @!P0 NANOSLEEP.SYNCS 0x989680 ;  /* 0x009896800000895d */ /* 0x004fea0003900000 */
[----:B------:R-:W2:Y:S02]  /*a1b0*/  @!P0 SYNCS.PHASECHK.TRANS64 P0, [R0+URZ+0x2c0], R5 ;  /* 0x0002c005000085a7 */ /* 0x000ea400080010ff */
[----:B--2---:R-:W-:Y:S05]  /*a1c0*/  @!P0 BRA `(.L_x_81) ;  /* 0xfffffffc00f08947 */ /* 0x004fea000383ffff */
[----:B------:R-:W-:Y:S05]  /*a1d0*/  BRA `(.L_x_222) ;  /* 0xffffff9c00507947 */ /* 0x000fea000383ffff */
.L_x_82:
[----:B------:R-:W-:-:S07]  /*a1e0*/  MOV R0, UR5 ;  /* 0x0000000500007c02 */ /* 0x000fce0008000f00 */
.L_x_223:
[----:B-1----:R1:W2:Y:S02]  /*a1f0*/  SYNCS.PHASECHK.TRANS64.TRYWAIT P0, [R0+URZ+0x270], R7 ;  /* 0x00027007000075a7 */ /* 0x0022a400080011ff */
[----:B--2---:R-:W-:Y:S05]  /*a200*/  @!P0 NANOSLEEP.SYNCS 0x989680 ;  /* 0x009896800000895d */ /* 0x004fea0003900000 */
[----:B------:R-:W2:Y:S02]  /*a210*/  @!P0 SYNCS.PHASECHK.TRANS64 P0, [R0+URZ+0x270], R7 ;  /* 0x00027007000085a7 */ /* 0x000ea400080010ff */
[----:B--2---:R-:W-:Y:S05]  /*a220*/  @!P0 BRA `(.L_x_223) ;  /* 0xfffffffc00f08947 */ /* 0x004fea000383ffff */
[----:B------:R-:W-:Y:S05]  /*a230*/  BRA `(.L_x_224) ;  /* 0xffffff9c00607947 */ /* 0x000fea000383ffff */
.L_x_83:
[----:B-1----:R1:W2:Y:S02]  /*a240*/  SYNCS.PHASECHK.TRANS64.TRYWAIT P1, [R0+URZ+0x260], R5 ;  /* 0x00026005000075a7 */ /* 0x0022a400080211ff */
[----:B--2---:R-:W-:Y:S05]  /*a250*/  @!P1 NANOSLEEP.SYNCS 0x989680 ;  /* 0x009896800000995d */ /* 0x004fea0003900000 */
[----:B------:R-:W2:Y:S02]  /*a260*/  @!P1 SYNCS.PHASECHK.TRANS64 P1, [R0+URZ+0x260], R5 ;  /* 0x00026005000095a7 */ /* 0x000ea400080210ff */
[----:B--2---:R-:W-:Y:S05]  /*a270*/  @!P1 BRA `(.L_x_83) ;  /* 0xfffffffc00f09947 */ /* 0x004fea000383ffff */
[----:B------:R-:W-:Y:S05]  /*a280*/  BRA `(.L_x_225) ;  /* 0xffffff9c00907947 */ /* 0x000fea000383ffff */
.L_x_86:
[----:B------:R-:W-:-:S07]  /*a290*/  MOV R0, UR5 ;  /* 0x0000000500007c02 */ /* 0x000fce0008000f00 */
.L_x_226:
[----:B-1----:R1:W2:Y:S02]  /*a2a0*/  SYNCS.PHASECHK.TRANS64.TRYWAIT P0, [R0+URZ+0x270], R3 ;  /* 0x00027003000075a7 */ /* 0x0022a400080011ff */
[----:B--2---:R-:W-:Y:S05]  /*a2b0*/  @!P0 NANOSLEEP.SYNCS 0x989680 ;  /* 0x009896800000895d */ /* 0x004fea0003900000 */
[----:B------:R-:W2:Y:S02]  /*a2c0*/  @!P0 SYNCS.PHASECHK.TRANS64 P0, [R0+URZ+0x270], R3 ;  /* 0x00027003000085a7 */ /* 0x000ea400080010ff */
[----:B--2---:R-:W-:Y:S05]  /*a2d0*/  @!P0 BRA `(.L_x_226) ;  /* 0xfffffffc00f08947 */ /* 0x004fea000383ffff */
[----:B------:R-:W-:Y:S05]  /*a2e0*/  BRA `(.L_x_85) ;  /* 0xffffff9c00e47947 */ /* 0x000fea000383ffff */
.L_x_95:
[----:B-1----:R-:W-:-:S04]  /*a2f0*/  MOV R4, UR4 ;  /* 0x0000000400047c02 */ /* 0x002fc80008000f00 */
[----:B------:R1:W2:Y:S03]  /*a300*/  SYNCS.PHASECHK.TRANS64.TRYWAIT P0, [R4+URZ+0x8], R5 ;  /* 0x00000805040075a7 */ /* 0x0002a600080011ff */
[----:B--2---:R-:W-:Y:S05]  /*a310*/  @!P0 NANOSLEEP.SYNCS 0x989680 ;  /* 0x009896800000895d */ /* 0x004fea0003900000 */
[----:B------:R-:W2:Y:S02]  /*a320*/  @!P0 SYNCS.PHASECHK.TRANS64 P0, [R4+URZ+0x8], R5 ;  /* 0x00000805040085a7 */ /* 0x000ea400080010ff */
[----:B--2---:R-:W-:Y:S05]  /*a330*/  @!P0 BRA `(.L_x_95) ;  /* 0xfffffffc00ec8947 */ /* 0x004fea000383ffff */
[----:B------:R-:W-:Y:S05]  /*a340*/  BRA `(.L_x_94) ;  /* 0xffffffa000987947 */ /* 0x000fea000383ffff */
.L_x_97:
[----:B------:R-:W-:Y:S01]  /*a350*/  BSSY B0, `(.L_x_227) ;  /* 0x0000006000007945 */ /* 0x000fe20003800000 */
[----:B------:R-:W-:-:S07]  /*a360*/  MOV R15, 0xffffffff ;  /* 0xffffffff000f7802 */ /* 0x000fce0000000f00 */
[----:B-1---5:R-:W-:Y:S05]  /*a370*/  WARPSYNC.COLLECTIVE R15, `(.L_x_228) ;  /* 0x000000000f0c7348 */ /* 0x022fea0003c00000 */
[----:B------:R-:W-:Y:S02]  /*a380*/  ELECT P6, UR79, PT ;  /* 0x00000000004f782f */ /* 0x000fe400038c0000 */
[----:B------:R-:W-:Y:S01]  /*a390*/  MOV R14, UR79 ;  /* 0x0000004f000e7c02 */ /* 0x000fe20008000f00 */
[----:B-1---5:R-:W-:Y:S10]  /*a3a0*/  ENDCOLLECTIVE ;  /* 0x000000000000791b */ /* 0x022ff40003800000 */
.L_x_228:
[----:B------:R-:W-:Y:S05]  /*a3b0*/  BSYNC B0 ;  /* 0x0000000000007941 */ /* 0x000fea0003800000 */
.L_x_227:
[----:B------:R-:W-:Y:S05]  /*a3c0*/  BRA `(.L_x_229) ;  /* 0xffffffa000c87947 */ /* 0x000fea000383ffff */
.L_x_99:
[----:B-1----:R-:W-:-:S04]  /*a3d0*/  MOV R2, UR4 ;  /* 0x0000000400027c02 */ /* 0x002fc80008000f00 */
[----:B------:R1:W2:Y:S03]  /*a3e0*/  SYNCS.PHASECHK.TRANS64.TRYWAIT P0, [R2+URZ+0x8], R3 ;  /* 0x00000803020075a7 */ /* 0x0002a600080011ff */
[----:B--2---:R-:W-:Y:S05]  /*a3f0*/  @!P0 NANOSLEEP.SYNCS 0x989680 ;  /* 0x009896800000895d */ /* 0x004fea0003900000 */
[----:B------:R-:W2:Y:S02]  /*a400*/  @!P0 SYNCS.PHASECHK.TRANS64 P0, [R2+URZ+0x8], R3 ;  /* 0x00000803020085a7 */ /* 0x000ea400080010ff */
[----:B--2---:R-:W-:Y:S05]  /*a410*/  @!P0 BRA `(.L_x_99) ;  /* 0xfffffffc00ec8947 */ /* 0x004fea000383ffff */
[----:B------:R-:W-:Y:S05]  /*a420*/  BRA `(.L_x_98) ;  /* 0xffffffa000cc7947 */ /* 0x000fea000383ffff */
.L_x_100:
[----:B-1----:R1:W2:Y:S02]  /*a430*/  SYNCS.PHASECHK.TRANS64.TRYWAIT P0, [R0+URZ+0x260], R5 ;  /* 0x00026005000075a7 */ /* 0x0022a400080011ff */
[----:B--2---:R-:W-:Y:S05]  /*a440*/  @!P0 NANOSLEEP.SYNCS 0x989680 ;  /* 0x009896800000895d */ /* 0x004fea0003900000 */
[----:B------:R-:W2:Y:S02]  /*a450*/  @!P0 SYNCS.PHASECHK.TRANS64 P0, [R0+URZ+0x260], R5 ;  /* 0x00026005000085a7 */ /* 0x000ea400080010ff */
[----:B--2---:R-:W-:Y:S05]  /*a460*/  @!P0 BRA `(.L_x_100) ;  /* 0xfffffffc00f08947 */ /* 0x004fea000383ffff */
[----:B------:R-:W-:Y:S05]  /*a470*/  BRA `(.L_x_230) ;  /* 0xffffffa400a07947 */ /* 0x000fea000383ffff */
.L_x_102:
[----:B------:R-:W-:-:S07]  /*a480*/  MOV R0, UR19 ;  /* 0x0000001300007c02 */ /* 0x000fce0008000f00 */
.L_x_231:
[----:B-1----:R1:W2:Y:S02]  /*a490*/  SYNCS.PHASECHK.TRANS64.TRYWAIT P0, [R0+URZ+0x2a0], R5 ;  /* 0x0002a005000075a7 */ /* 0x0022a400080011ff */
[----:B--2---:R-:W-:Y:S05]  /*a4a0*/  @!P0 NANOSLEEP.SYNCS 0x989680 ;  /* 0x009896800000895d */ /* 0x004fea0003900000 */
[----:B------:R-:W2:Y:S02]  /*a4b0*/  @!P0 SYNCS.PHASECHK.TRANS64 P0, [R0+URZ+0x2a0], R5 ;  /* 0x0002a005000085a7 */ /* 0x000ea400080010ff */
[----:B--2---:R-:W-:Y:S05]  /*a4c0*/  @!P0 BRA `(.L_x_231) ;  /* 0xfffffffc00f08947 */ /* 0x004fea000383ffff */
[----:B------:R-:W-:Y:S05]  /*a4d0*/  BRA `(.L_x_232) ;  /* 0xffffffa400e87947 */ /* 0x000fea000383ffff */
.L_x_105:
[----:B------:R-:W-:Y:S07]  /*a4e0*/  MOV R0, UR7 ;  /* 0x0000000700007c02 */ /* 0x000fee0008000f00 */
.L_x_233:
[----:B-1----:R1:W2:Y:S02]  /*a4f0*/  SYNCS.PHASECHK.TRANS64.TRYWAIT P0, [R0+URZ], R5 ;  /* 0x00000005000075a7 */ /* 0x0022a400080011ff */
[----:B--2---:R-:W-:Y:S05]  /*a500*/  @!P0 NANOSLEEP.SYNCS 0x989680 ;  /* 0x009896800000895d */ /* 0x004fea0003900000 */
[----:B------:R-:W2:Y:S02]  /*a510*/  @!P0 SYNCS.PHASECHK.TRANS64 P0, [R0+URZ], R5 ;  /* 0x00000005000085a7 */ /* 0x000ea400080010ff */
[----:B--2---:R-:W-:Y:S05]  /*a520*/  @!P0 BRA `(.L_x_233) ;  /* 0xfffffffc00f08947 */ /* 0x004fea000383ffff */
[----:B------:R-:W-:Y:S05]  /*a530*/  BRA `(.L_x_104) ;  /* 0xffffffa800007947 */ /* 0x000fea000383ffff */
.L_x_109:
[----:B-1----:R-:W-:-:S07]  /*a540*/  MOV R0, UR6 ;  /* 0x0000000600007c02 */ /* 0x002fce0008000f00 */
.L_x_234:
[----:B-1----:R1:W2:Y:S02]  /*a550*/  SYNCS.PHASECHK.TRANS64.TRYWAIT P0, [R0+URZ], R3 ;  /* 0x00000003000075a7 */ /* 0x0022a400080011ff */
[----:B--2---:R-:W-:Y:S05]  /*a560*/  @!P0 NANOSLEEP.SYNCS 0x989680 ;  /* 0x009896800000895d */ /* 0x004fea0003900000 */
[----:B------:R-:W2:Y:S02]  /*a570*/  @!P0 SYNCS.PHASECHK.TRANS64 P0, [R0+URZ], R3 ;  /* 0x00000003000085a7 */ /* 0x000ea400080010ff */
[----:B--2---:R-:W-:Y:S05]  /*a580*/  @!P0 BRA `(.L_x_234) ;  /* 0xfffffffc00f08947 */ /* 0x004fea000383ffff */
[----:B------:R-:W-:Y:S05]  /*a590*/  BRA `(.L_x_235) ;  /* 0xffffffa800b87947 */ /* 0x000fea000383ffff */
.L_x_110:
[----:B------:R-:W-:-:S07]  /*a5a0*/  MOV R0, UR6 ;  /* 0x0000000600007c02 */ /* 0x000fce0008000f00 */
.L_x_236:
[----:B-1----:R1:W2:Y:S02]  /*a5b0*/  SYNCS.PHASECHK.TRANS64.TRYWAIT P0, [R0+URZ], R3 ;  /* 0x00000003000075a7 */ /* 0x0022a400080011ff */
[----:B--2---:R-:W-:Y:S05]  /*a5c0*/  @!P0 NANOSLEEP.SYNCS 0x989680 ;  /* 0x009896800000895d */ /* 0x004fea0003900000 */
[----:B------:R-:W2:Y:S02]  /*a5d0*/  @!P0 SYNCS.PHASECHK.TRANS64 P0, [R0+URZ], R3 ;  /* 0x00000003000085a7 */ /* 0x000ea400080010ff */
[----:B--2---:R-:W-:Y:S05]  /*a5e0*/  @!P0 BRA `(.L_x_236) ;  /* 0xfffffffc00f08947 */ /* 0x004fea000383ffff */
[----:B------:R-:W-:Y:S05]  /*a5f0*/  BRA `(.L_x_237) ;  /* 0xffffffa800c47947 */ /* 0x000fea000383ffff */
.L_x_111:
[----:B------:R-:W-:-:S07]  /*a600*/  MOV R0, UR6 ;  /* 0x0000000600007c02 */ /* 0x000fce0008000f00 */
.L_x_238:
[----:B-1----:R1:W2:Y:S02]  /*a610*/  SYNCS.PHASECHK.TRANS64.TRYWAIT P0, [R0+URZ], R3 ;  /* 0x00000003000075a7 */ /* 0x0022a400080011ff */
[----:B--2---:R-:W-:Y:S05]  /*a620*/  @!P0 NANOSLEEP.SYNCS 0x989680 ;  /* 0x009896800000895d */ /* 0x004fea0003900000 */
[----:B------:R-:W2:Y:S02]  /*a630*/  @!P0 SYNCS.PHASECHK.TRANS64 P0, [R0+URZ], R3 ;  /* 0x00000003000085a7 */ /* 0x000ea400080010ff */
[----:B--2---:R-:W-:Y:S05]  /*a640*/  @!P0 BRA `(.L_x_238) ;  /* 0xfffffffc00f08947 */ /* 0x004fea000383ffff */
[----:B------:R-:W-:Y:S05]  /*a650*/  BRA `(.L_x_239) ;  /* 0xffffffa800d07947 */ /* 0x000fea000383ffff */
.L_x_114:
[----:B------:R-:W-:-:S07]  /*a660*/  MOV R0, UR11 ;  /* 0x0000000b00007c02 */ /* 0x000fce0008000f00 */
.L_x_240:
[----:B-1----:R1:W2:Y:S02]  /*a670*/  SYNCS.PHASECHK.TRANS64.TRYWAIT P1, [R0+URZ+0x2e0], R3 ;  /* 0x0002e003000075a7 */ /* 0x0022a400080211ff */
[----:B--2---:R-:W-:Y:S05]  /*a680*/  @!P1 NANOSLEEP.SYNCS 0x989680 ;  /* 0x009896800000995d */ /* 0x004fea0003900000 */
[----:B------:R-:W2:Y:S02]  /*a690*/  @!P1 SYNCS.PHASECHK.TRANS64 P1, [R0+URZ+0x2e0], R3 ;  /* 0x0002e003000095a7 */ /* 0x000ea400080210ff */
[----:B--2---:R-:W-:Y:S05]  /*a6a0*/  @!P1 BRA `(.L_x_240) ;  /* 0xfffffffc00f09947 */ /* 0x004fea000383ffff */
[----:B------:R-:W-:Y:S05]  /*a6b0*/  BRA `(.L_x_241) ;  /* 0xffffffac001c7947 */ /* 0x000fea000383ffff */
.L_x_119:
[----:B----4-:R4:W1:Y:S02]  /*a6c0*/  SYNCS.PHASECHK.TRANS64.TRYWAIT P0, [R0+URZ+0x260], R3 ;  /* 0x00026003000075a7 */ /* 0x01086400080011ff */
[----:B-1----:R-:W-:Y:S05]  /*a6d0*/  @!P0 NANOSLEEP.SYNCS 0x989680 ;  /* 0x009896800000895d */ /* 0x002fea0003900000 */
[----:B------:R-:W1:Y:S02]  /*a6e0*/  @!P0 SYNCS.PHASECHK.TRANS64 P0, [R0+URZ+0x260], R3 ;  /* 0x00026003000085a7 */ /* 0x000e6400080010ff */
[----:B-1----:R-:W-:Y:S05]  /*a6f0*/  @!P0 BRA `(.L_x_119) ;  /* 0xfffffffc00f08947 */ /* 0x002fea000383ffff */
[----:B------:R-:W-:Y:S05]  /*a700*/  BRA `(.L_x_242) ;  /* 0xffffffb000207947 */ /* 0x000fea000383ffff */
.L_x_122:
[----:B------:R-:W-:Y:S07]  /*a710*/  MOV R0, UR6 ;  /* 0x0000000600007c02 */ /* 0x000fee0008000f00 */
.L_x_243:
[----:B-1----:R1:W4:Y:S02]  /*a720*/  SYNCS.PHASECHK.TRANS64.TRYWAIT P0, [R0+URZ+0x258], R3 ;  /* 0x00025803000075a7 */ /* 0x00232400080011ff */
[----:B----4-:R-:W-:Y:S05]  /*a730*/  @!P0 NANOSLEEP.SYNCS 0x989680 ;  /* 0x009896800000895d */ /* 0x010fea0003900000 */
[----:B------:R-:W4:Y:S02]  /*a740*/  @!P0 SYNCS.PHASECHK.TRANS64 P0, [R0+URZ+0x258], R3 ;  /* 0x00025803000085a7 */ /* 0x000f2400080010ff */
[----:B----4-:R-:W-:Y:S05]  /*a750*/  @!P0 BRA `(.L_x_243) ;  /* 0xfffffffc00f08947 */ /* 0x010fea000383ffff */
[----:B------:R-:W-:Y:S05]  /*a760*/  BRA `(.L_x_121) ;  /* 0xffffffb4000c7947 */ /* 0x000fea000383ffff */
.L_x_125:
[----:B------:R-:W-:Y:S07]  /*a770*/  MOV R3, UR6 ;  /* 0x0000000600037c02 */ /* 0x000fee0008000f00 */
.L_x_244:
[----:B-1----:R1:W2:Y:S02]  /*a780*/  SYNCS.PHASECHK.TRANS64.TRYWAIT P2, [R3+URZ+0x248], R26 ;  /* 0x0002481a030075a7 */ /* 0x0022a400080411ff */
[----:B--2---:R-:W-:Y:S05]  /*a790*/  @!P2 NANOSLEEP.SYNCS 0x989680 ;  /* 0x009896800000a95d */ /* 0x004fea0003900000 */
[----:B------:R-:W2:Y:S02]  /*a7a0*/  @!P2 SYNCS.PHASECHK.TRANS64 P2, [R3+URZ+0x248], R26 ;  /* 0x0002481a0300a5a7 */ /* 0x000ea400080410ff */
[----:B--2---:R-:W-:Y:S05]  /*a7b0*/  @!P2 BRA `(.L_x_244) ;  /* 0xfffffffc00f0a947 */ /* 0x004fea000383ffff */
[----:B------:R-:W-:Y:S05]  /*a7c0*/  BRA `(.L_x_245) ;  /* 0xffffffb400a07947 */ /* 0x000fea000383ffff */
.L_x_128:
[----:B--2---:R2:W4:Y:S02]  /*a7d0*/  SYNCS.PHASECHK.TRANS64.TRYWAIT P0, [R0+URZ+0x260], R3 ;  /* 0x00026003000075a7 */ /* 0x00452400080011ff */
[----:B----4-:R-:W-:Y:S05]  /*a7e0*/  @!P0 NANOSLEEP.SYNCS 0x989680 ;  /* 0x009896800000895d */ /* 0x010fea0003900000 */
[----:B------:R-:W4:Y:S02]  /*a7f0*/  @!P0 SYNCS.PHASECHK.TRANS64 P0, [R0+URZ+0x260], R3 ;  /* 0x00026003000085a7 */ /* 0x000f2400080010ff */
[----:B----4-:R-:W-:Y:S05]  /*a800*/  @!P0 BRA `(.L_x_128) ;  /* 0xfffffffc00f08947 */ /* 0x010fea000383ffff */
[----:B------:R-:W-:Y:S05]  /*a810*/  BRA `(.L_x_246) ;  /* 0xffffffbc00307947 */ /* 0x000fea000383ffff */
.L_x_139:
[----:B-1----:R-:W-:Y:S04]  /*a820*/  MOV R3, UR43 ;  /* 0x0000002b00037c02 */ /* 0x002fe80008000f00 */
[----:B------:R1:W2:Y:S03]  /*a830*/  SYNCS.PHASECHK.TRANS64.TRYWAIT P1, [R3+URZ+0x240], R4 ;  /* 0x00024004030075a7 */ /* 0x0002a600080211ff */
[----:B--2---:R-:W-:Y:S05]  /*a840*/  @!P1 NANOSLEEP.SYNCS 0x989680 ;  /* 0x009896800000995d */ /* 0x004fea0003900000 */
[----:B------:R-:W2:Y:S02]  /*a850*/  @!P1 SYNCS.PHASECHK.TRANS64 P1, [R3+URZ+0x240], R4 ;  /* 0x00024004030095a7 */ /* 0x000ea400080210ff */
[----:B--2---:R-:W-:Y:S05]  /*a860*/  @!P1 BRA `(.L_x_139) ;  /* 0xfffffffc00ec9947 */ /* 0x004fea000383ffff */
[----:B------:R-:W-:Y:S05]  /*a870*/  BRA `(.L_x_138) ;  /* 0xffffffc800487947 */ /* 0x000fea000383ffff */
.L_x_141:
[----:B------:R1:W1:Y:S02]  /*a880*/  SYNCS.PHASECHK.TRANS64.TRYWAIT P1, [R233+URZ+0x280], R0 ;  /* 0x00028000e90075a7 */ /* 0x00026400080211ff */
[----:B-1----:R-:W-:Y:S05]  /*a890*/  @!P1 NANOSLEEP.SYNCS 0x989680 ;  /* 0x009896800000995d */ /* 0x002fea0003900000 */
[----:B------:R-:W1:Y:S02]  /*a8a0*/  @!P1 SYNCS.PHASECHK.TRANS64 P1, [R233+URZ+0x280], R0 ;  /* 0x00028000e90095a7 */ /* 0x000e6400080210ff */
[----:B-1----:R-:W-:Y:S05]  /*a8b0*/  @!P1 BRA `(.L_x_141) ;  /* 0xfffffffc00f09947 */ /* 0x002fea000383ffff */
[----:B------:R-:W-:Y:S05]  /*a8c0*/  BRA `(.L_x_140) ;  /* 0xffffffc800987947 */ /* 0x000fea000383ffff */
        .weak           $__internal_0_$__cuda_sm10x_tcgen05_guardrail_trap_col_being_dealloced_not_returned_by_alloc
        .type           $__internal_0_$__cuda_sm10x_tcgen05_guardrail_trap_col_being_dealloced_not_returned_by_alloc,@function
        .size           $__internal_0_$__cuda_sm10x_tcgen05_guardrail_trap_col_being_dealloced_not_returned_by_alloc,($__internal_1_$__cuda_sm10x_tcgen05_guardrail_trap_phase_invalid_during_alloc - $__internal_0_$__cuda_sm10x_tcgen05_guardrail_trap_col_being_dealloced_not_returned_by_alloc)
$__internal_0_$__cuda_sm10x_tcgen05_guardrail_trap_col_being_dealloced_not_returned_by_alloc:
[----:B------:R-:W-:Y:S05]  /*a8d0*/  BPT.TRAP 0x1 ;  /* 0x000000040000795c */ /* 0x000fea0000300000 */
[----:B------:R-:W-:-:S04]  /*a8e0*/  HFMA2 R3, -RZ, RZ, 0, 0 ;  /* 0x00000000ff037431 */ /* 0x000fc800000001ff */
[----:B------:R-:W-:Y:S05]  /*a8f0*/  RET.REL.NODEC R2 `(_ZN7cutlass13device_kernelINS_4gemm6kernel13GemmUniversalIN4cute5tupleIJiiiiEEENS1_10collective13CollectiveMmaINS1_35MainloopSm100TmaUmmaWarpSpecializedILi36ELi2ELi4ENS5_IJNS4_1CILi2EEENSA_ILi1EEESC_EEEEENS5_IJNSA_ILi256EEENSA_ILi96EEENSA_ILi32EEEEEENS_12float_e4m3_tENS5_IJlSC_lEEESJ_SK_NS4_8TiledMMAINS4_8MMA_AtomIJNS4_10MMA_TraitsINS4_25SM100_MMA_F8F6F4_2x1SM_SSEJSJ_SJ_fSF_SG_NS4_17integral_constantINS4_4UMMA5MajorELSR_0EEESS_NSP_INSQ_7ScaleInELST_0EEESU_EEEEEENS4_6LayoutINS5_IJSC_SC_SC_EEENS5_IJNSA_ILi0EEESZ_SZ_EEEEENS5_IJNS4_10UnderscoreES12_S12_EEEEENS4_18SM100_TMA_2SM_LOADENS4_14ComposedLayoutINS4_7SwizzleILi1ELi4ELi3EEENS4_18smem_ptr_flag_bitsILi8EEENSX_INS5_IJNSA_ILi8EEESH_EEENS5_IJSH_SC_EEEEEEEvNS4_8identityES15_S1F_vS1G_EENS_8epilogue10collective18CollectiveEpilogueINS1I_23Sm100TmaWarpSpecializedILi1ELi1ELi96ELb0ELb0EEEJNS5_IJNSA_ILi128EEESG_SH_EEENS5_IJNSX_IS1N_SC_EENSX_ISG_SC_EEEEESJ_SK_SJ_SK_NS1I_6fusion15FusionCallbacksIS1M_NS1S_17LinearCombinationISJ_fSJ_fLNS_15FloatRoundStyleE2EEES1O_S1R_JEEENS4_5SM1004TMEM4LOAD26SM100_TMEM_LOAD_32dp32b32xENS4_13SM90_TMA_LOADES1F_NS4_39AutoVectorizingCopyWithAssumedAlignmentILi128EEENS4_14SM90_TMA_STOREES1F_S24_S24_EEEvvEEEEvNT_6ParamsE) ;  /* 0xffffff5402c07950 */ /* 0x000fea0003c3ffff */
        .weak           $__internal_1_$__cuda_sm10x_tcgen05_guardrail_trap_phase_invalid_during_alloc
        .type           $__internal_1_$__cuda_sm10x_tcgen05_guardrail_trap_phase_invalid_during_alloc,@function
        .size           $__internal_1_$__cuda_sm10x_tcgen05_guardrail_trap_phase_invalid_during_alloc,($__internal_2_$__cuda_sm10x_tcgen05_guardrail_trap_unallocated_columns_being_dealloced - $__internal_1_$__cuda_sm10x_tcgen05_guardrail_trap_phase_invalid_during_alloc)
$__internal_1_$__cuda_sm10x_tcgen05_guardrail_trap_phase_invalid_during_alloc:
[----:B------:R-:W-:Y:S05]  /*a900*/  BPT.TRAP 0x1 ;  /* 0x000000040000795c */ /* 0x000fea0000300000 */
[----:B------:R-:W-:-:S04]  /*a910*/  MOV R3, 0x0 ;  /* 0x0000000000037802 */ /* 0x000fc80000000f00 */
[----:B------:R-:W-:Y:S05]  /*a920*/  RET.REL.NODEC R2 `(_ZN7cutlass13device_kernelINS_4gemm6kernel13GemmUniversalIN4cute5tupleIJiiiiEEENS1_10collective13CollectiveMmaINS1_35MainloopSm100TmaUmmaWarpSpecializedILi36ELi2ELi4ENS5_IJNS4_1CILi2EEENSA_ILi1EEESC_EEEEENS5_IJNSA_ILi256EEENSA_ILi96EEENSA_ILi32EEEEEENS_12float_e4m3_tENS5_IJlSC_lEEESJ_SK_NS4_8TiledMMAINS4_8MMA_AtomIJNS4_10MMA_TraitsINS4_25SM100_MMA_F8F6F4_2x1SM_SSEJSJ_SJ_fSF_SG_NS4_17integral_constantINS4_4UMMA5MajorELSR_0EEESS_NSP_INSQ_7ScaleInELST_0EEESU_EEEEEENS4_6LayoutINS5_IJSC_SC_SC_EEENS5_IJNSA_ILi0EEESZ_SZ_EEEEENS5_IJNS4_10UnderscoreES12_S12_EEEEENS4_18SM100_TMA_2SM_LOADENS4_14ComposedLayoutINS4_7SwizzleILi1ELi4ELi3EEENS4_18smem_ptr_flag_bitsILi8EEENSX_INS5_IJNSA_ILi8EEESH_EEENS5_IJSH_SC_EEEEEEEvNS4_8identityES15_S1F_vS1G_EENS_8epilogue10collective18CollectiveEpilogueINS1I_23Sm100TmaWarpSpecializedILi1ELi1ELi96ELb0ELb0EEEJNS5_IJNSA_ILi128EEESG_SH_EEENS5_IJNSX_IS1N_SC_EENSX_ISG_SC_EEEEESJ_SK_SJ_SK_NS1I_6fusion15FusionCallbacksIS1M_NS1S_17LinearCombinationISJ_fSJ_fLNS_15FloatRoundStyleE2EEES1O_S1R_JEEENS4_5SM1004TMEM4LOAD26SM100_TMEM_LOAD_32dp32b32xENS4_13SM90_TMA_LOADES1F_NS4_39AutoVectorizingCopyWithAssumedAlignmentILi128EEENS4_14SM90_TMA_STOREES1F_S24_S24_EEEvvEEEEvNT_6ParamsE) ;  /* 0xffffff5402b47950 */ /* 0x000fea0003c3ffff */
        .weak           $__internal_2_$__cuda_sm10x_tcgen05_guardrail_trap_unallocated_columns_being_dealloced
        .type           $__internal_2_$__cuda_sm10x_tcgen05_guardrail_trap_unallocated_columns_being_dealloced,@function
        .size           $__internal_2_$__cuda_sm10x_tcgen05_guardrail_trap_unallocated_columns_being_dealloced,(.L_x_248 - $__internal_2_$__cuda_sm10x_tcgen05_guardrail_trap_unallocated_columns_being_dealloced)
$__internal_2_$__cuda_sm10x_tcgen05_guardrail_trap_unallocated_columns_being_dealloced:
[----:B------:R-:W-:Y:S05]  /*a930*/  BPT.TRAP 0x1 ;  /* 0x000000040000795c */ /* 0x000fea0000300000 */
[----:B------:R-:W-:-:S04]  /*a940*/  HFMA2 R3, -RZ, RZ, 0, 0 ;  /* 0x00000000ff037431 */ /* 0x000fc800000001ff */
[----:B------:R-:W-:Y:S05]  /*a950*/  RET.REL.NODEC R2 `(_ZN7cutlass13device_kernelINS_4gemm6kernel13GemmUniversalIN4cute5tupleIJiiiiEEENS1_10collective13CollectiveMmaINS1_35MainloopSm100TmaUmmaWarpSpecializedILi36ELi2ELi4ENS5_IJNS4_1CILi2EEENSA_ILi1EEESC_EEEEENS5_IJNSA_ILi256EEENSA_ILi96EEENSA_ILi32EEEEEENS_12float_e4m3_tENS5_IJlSC_lEEESJ_SK_NS4_8TiledMMAINS4_8MMA_AtomIJNS4_10MMA_TraitsINS4_25SM100_MMA_F8F6F4_2x1SM_SSEJSJ_SJ_fSF_SG_NS4_17integral_constantINS4_4UMMA5MajorELSR_0EEESS_NSP_INSQ_7ScaleInELST_0EEESU_EEEEEENS4_6LayoutINS5_IJSC_SC_SC_EEENS5_IJNSA_ILi0EEESZ_SZ_EEEEENS5_IJNS4_10UnderscoreES12_S12_EEEEENS4_18SM100_TMA_2SM_LOADENS4_14ComposedLayoutINS4_7SwizzleILi1ELi4ELi3EEENS4_18smem_ptr_flag_bitsILi8EEENSX_INS5_IJNSA_ILi8EEESH_EEENS5_IJSH_SC_EEEEEEEvNS4_8identityES15_S1F_vS1G_EENS_8epilogue10collective18CollectiveEpilogueINS1I_23Sm100TmaWarpSpecializedILi1ELi1ELi96ELb0ELb0EEEJNS5_IJNSA_ILi128EEESG_SH_EEENS5_IJNSX_IS1N_SC_EENSX_ISG_SC_EEEEESJ_SK_SJ_SK_NS1I_6fusion15FusionCallbacksIS1M_NS1S_17LinearCombinationISJ_fSJ_fLNS_15FloatRoundStyleE2EEES1O_S1R_JEEENS4_5SM1004TMEM4LOAD26SM100_TMEM_LOAD_32dp32b32xENS4_13SM90_TMA_LOADES1F_NS4_39AutoVectorizingCopyWithAssumedAlignmentILi128EEENS4_14SM90_TMA_STOREES1F_S24_S24_EEEvvEEEEvNT_6ParamsE) ;  /* 0xffffff5402a87950 */ /* 0x000fea0003c3ffff */
.L_x_247:
[----:B------:R-:W-:-:S00]  /*a960*/  BRA `(.L_x_247) ;  /* 0xfffffffc00fc7947 */ /* 0x000fc0000383ffff */
[----:B------:R-:W-:-:S00]  /*a970*/  NOP ;  /* 0x0000000000007918 */ /* 0x000fc00000000000 */
        /* <DEDUP_REMOVED lines=8> */
.L_x_248:


//--------------------- .nv.global.init           --------------------------
	.section	.nv.global.init,"aw",@progbits
.nv.global.init:
	.type		$str$27,@object
	.size		$str$27,($str$28 - $str$27)
$str$27:
        /*0000*/ 	.byte	0x28, 0x61, 0x64, 0x64, 0x72, 0x65, 0x73, 0x73, 0x20, 0x26, 0x20, 0x6d, 0x61, 0x73, 0x6b, 0x29
        /*0010*/ 	.byte	0x20, 0x3d, 0x3d, 0x20, 0x30, 0x00
	.type		$str$28,@object
	.size		$str$28,($str$26 - $str$28)
$str$28:
        /*0016*/ 	.byte	0x2f, 0x74, 0x6d, 0x70, 0x2f, 0x63, 0x75, 0x74, 0x6c, 0x61, 0x73, 0x73, 0x5f, 0x73, 0x77, 0x65
        /*0026*/ 	.byte	0x65, 0x70, 0x5f, 0x73, 0x72, 0x63, 0x2f, 0x69, 0x6e, 0x63, 0x6c, 0x75, 0x64, 0x65, 0x2f, 0x63
        /*0036*/ 	.byte	0x75, 0x74, 0x65, 0x2f, 0x70, 0x6f, 0x69, 0x6e, 0x74, 0x65, 0x72, 0x5f, 0x66, 0x6c, 0x61, 0x67
        /*0046*/ 	.byte	0x67, 0x65, 0x64, 0x2e, 0x68, 0x70, 0x70, 0x00
	.type		$str$26,@object
	.size		$str$26,($str$25 - $str$26)
$str$26:
        /*004e*/ 	.byte	0x2f, 0x74, 0x6d, 0x70, 0x2f, 0x63, 0x75, 0x74, 0x6c, 0x61, 0x73, 0x73, 0x5f, 0x73, 0x77, 0x65
        /*005e*/ 	.byte	0x65, 0x70, 0x5f, 0x73, 0x72, 0x63, 0x2f, 0x69, 0x6e, 0x63, 0x6c, 0x75, 0x64, 0x65, 0x2f, 0x63
        /*006e*/ 	.byte	0x75, 0x74, 0x65, 0x2f, 0x61, 0x74, 0x6f, 0x6d, 0x2f, 0x63, 0x6f, 0x70, 0x79, 0x5f, 0x74, 0x72
        /*007e*/ 	.byte	0x61, 0x69, 0x74, 0x73, 0x5f, 0x73, 0x6d, 0x31, 0x30, 0x30, 0x2e, 0x68, 0x70, 0x70, 0x00
	.type		$str$25,@object
	.size		$str$25,(__unnamed_1 - $str$25)
$str$25:
        /*008d*/ 	.byte	0x28, 0x28, 0x75, 0x69, 0x6e, 0x74, 0x33, 0x32, 0x5f, 0x74, 0x28, 0x74, 0x68, 0x72, 0x65, 0x61
        /*009d*/ 	.byte	0x64, 0x49, 0x64, 0x78, 0x2e, 0x78, 0x29, 0x20, 0x2f, 0x20, 0x33, 0x32, 0x29, 0x20, 0x25, 0x20
        /*00ad*/ 	.byte	0x34, 0x29, 0x20, 0x3d, 0x3d, 0x20, 0x28, 0x28, 0x28, 0x74, 0x6d, 0x65, 0x6d, 0x5f, 0x61, 0x64
        /*00bd*/ 	.byte	0x64, 0x72, 0x20, 0x3e, 0x3e, 0x20, 0x31, 0x36, 0x29, 0x20, 0x2f, 0x20, 0x33, 0x32, 0x29, 0x20
        /*00cd*/ 	.byte	0x25, 0x20, 0x34, 0x29, 0x00
	.type		__unnamed_1,@object
	.size		__unnamed_1,(__unnamed_2 - __unnamed_1)
__unnamed_1:
        /*00d2*/ 	.byte	0x61, 0x75, 0x74, 0x6f, 0x20, 0x63, 0x75, 0x74, 0x65, 0x3a, 0x3a, 0x61, 0x73, 0x5f, 0x70, 0x6f
        /* <DEDUP_REMOVED lines=25> */
	.type		__unnamed_2,@object
	.size		__unnamed_2,(.L_2 - __unnamed_2)
__unnamed_2:
        /* <DEDUP_REMOVED lines=40> */
        /*04f2*/ 	.byte	0x74, 0x65, 0x3a, 0x3a, 0x43, 0x3c, 0x30, 0x3e, 0x3e, 0x3e, 0x3e, 0x5d, 0x00
.L_2:


//--------------------- .nv.shared._ZN7cutlass13device_kernelINS_4gemm6kernel13GemmUniversalIN4cute5tupleIJiiiiEEENS1_10collective13CollectiveMmaINS1_35MainloopSm100TmaUmmaWarpSpecializedILi36ELi2ELi4ENS5_IJNS4_1CILi2EEENSA_ILi1EEESC_EEEEENS5_IJNSA_ILi256EEENSA_ILi96EEENSA_ILi32EEEEEENS_12float_e4m3_tENS5_IJlSC_lEEESJ_SK_NS4_8TiledMMAINS4_8MMA_AtomIJNS4_10MMA_TraitsINS4_25SM100_MMA_F8F6F4_2x1SM_SSEJSJ_SJ_fSF_SG_NS4_17integral_constantINS4_4UMMA5MajorELSR_0EEESS_NSP_INSQ_7ScaleInELST_0EEESU_EEEEEENS4_6LayoutINS5_IJSC_SC_SC_EEENS5_IJNSA_ILi0EEESZ_SZ_EEEEENS5_IJNS4_10UnderscoreES12_S12_EEEEENS4_18SM100_TMA_2SM_LOADENS4_14ComposedLayoutINS4_7SwizzleILi1ELi4ELi3EEENS4_18smem_ptr_flag_bitsILi8EEENSX_INS5_IJNSA_ILi8EEESH_EEENS5_IJSH_SC_EEEEEEEvNS4_8identityES15_S1F_vS1G_EENS_8epilogue10collective18CollectiveEpilogueINS1I_23Sm100TmaWarpSpecializedILi1ELi1ELi96ELb0ELb0EEEJNS5_IJNSA_ILi128EEESG_SH_EEENS5_IJNSX_IS1N_SC_EENSX_ISG_SC_EEEEESJ_SK_SJ_SK_NS1I_6fusion15FusionCallbacksIS1M_NS1S_17LinearCombinationISJ_fSJ_fLNS_15FloatRoundStyleE2EEES1O_S1R_JEEENS4_5SM1004TMEM4LOAD26SM100_TMEM_LOAD_32dp32b32xENS4_13SM90_TMA_LOADES1F_NS4_39AutoVectorizingCopyWithAssumedAlignmentILi128EEENS4_14SM90_TMA_STOREES1F_S24_S24_EEEvvEEEEvNT_6ParamsE --------------------------
	.section	.nv.shared._ZN7cutlass13device_kernelINS_4gemm6kernel13GemmUniversalIN4cute5tupleIJiiiiEEENS1_10collective13CollectiveMmaINS1_35MainloopSm100TmaUmmaWarpSpecializedILi36ELi2ELi4ENS5_IJNS4_1CILi2EEENSA_ILi1EEESC_EEEEENS5_IJNSA_ILi256EEENSA_ILi96EEENSA_ILi32EEEEEENS_12float_e4m3_tENS5_IJlSC_lEEESJ_SK_NS4_8TiledMMAINS4_8MMA_AtomIJNS4_10MMA_TraitsINS4_25SM100_MMA_F8F6F4_2x1SM_SSEJSJ_SJ_fSF_SG_NS4_17integral_constantINS4_4UMMA5MajorELSR_0EEESS_NSP_INSQ_7ScaleInELST_0EEESU_EEEEEENS4_6LayoutINS5_IJSC_SC_SC_EEENS5_IJNSA_ILi0EEESZ_SZ_EEEEENS5_IJNS4_10UnderscoreES12_S12_EEEEENS4_18SM100_TMA_2SM_LOADENS4_14ComposedLayoutINS4_7SwizzleILi1ELi4ELi3EEENS4_18smem_ptr_flag_bitsILi8EEENSX_INS5_IJNSA_ILi8EEESH_EEENS5_IJSH_SC_EEEEEEEvNS4_8identityES15_S1F_vS1G_EENS_8epilogue10collective18CollectiveEpilogueINS1I_23Sm100TmaWarpSpecializedILi1ELi1ELi96ELb0ELb0EEEJNS5_IJNSA_ILi128EEESG_SH_EEENS5_IJNSX_IS1N_SC_EENSX_ISG_SC_EEEEESJ_SK_SJ_SK_NS1I_6fusion15FusionCallbacksIS1M_NS1S_17LinearCombinationISJ_fSJ_fLNS_15FloatRoundStyleE2EEES1O_S1R_JEEENS4_5SM1004TMEM4LOAD26SM100_TMEM_LOAD_32dp32b32xENS4_13SM90_TMA_LOADES1F_NS4_39AutoVectorizingCopyWithAssumedAlignmentILi128EEENS4_14SM90_TMA_STOREES1F_S24_S24_EEEvvEEEEvNT_6ParamsE,"aw",@nobits
	.sectionflags	@""
	.align	16
	.zero		1024


//--------------------- .nv.shared.reserved.0     --------------------------
	.section	.nv.shared.reserved.0,"aw",@nobits
	.weak		__nv_reservedSMEM_offset_0_alias
	.size		__nv_reservedSMEM_offset_0_alias, 0, 64
	.other		__nv_reservedSMEM_offset_0_alias,@"STO_CUDA_RESERVED_SHARED STV_DEFAULT"
__nv_reservedSMEM_offset_0_alias:
	.zero		0
.nv.shared.reserved.0:
	.zero		64
	.weak		__nv_reservedSMEM_tcgen05_partition
	.type		__nv_reservedSMEM_tcgen05_partition,@object
	.size		__nv_reservedSMEM_tcgen05_partition,(.L_0 - __nv_reservedSMEM_tcgen05_partition)
__nv_reservedSMEM_tcgen05_partition:
	.zero		32
.L_0:


//--------------------- .nv.global                --------------------------
	.section	.nv.global,"aw",@nobits
.nv.global:
	.type		_ZN40_INTERNAL_dee2b487_4_k_cu_aa8c0b5b_224244cute1_E,@object
	.size		_ZN40_INTERNAL_dee2b487_4_k_cu_aa8c0b5b_224244cute1_E,(_ZN40_INTERNAL_dee2b487_4_k_cu_aa8c0b5b_224244cuda3std3__45__cpo6cbeginE - _ZN40_INTERNAL_dee2b487_4_k_cu_aa8c0b5b_224244cute1_E)
_ZN40_INTERNAL_dee2b487_4_k_cu_aa8c0b5b_224244cute1_E:
	.zero		1
	.type		_ZN40_INTERNAL_dee2b487_4_k_cu_aa8c0b5b_224244cuda3std3__45__cpo6cbeginE,@object
	.size		_ZN40_INTERNAL_dee2b487_4_k_cu_aa8c0b5b_224244cuda3std3__45__cpo6cbeginE,(_ZN40_INTERNAL_dee2b487_4_k_cu_aa8c0b5b_224244cuda3std3__48in_placeE - _ZN40_INTERNAL_dee2b487_4_k_cu_aa8c0b5b_224244cuda3std3__45__cpo6cbeginE)
_ZN40_INTERNAL_dee2b487_4_k_cu_aa8c0b5b_224244cuda3std3__45__cpo6cbeginE:
	.zero		1
	.type		_ZN40_INTERNAL_dee2b487_4_k_cu_aa8c0b5b_224244cuda3std3__48in_placeE,@object
	.size		_ZN40_INTERNAL_dee2b487_4_k_cu_aa8c0b5b_224244cuda3std3__48in_placeE,(_ZN40_INTERNAL_dee2b487_4_k_cu_aa8c0b5b_224244cuda3std6ranges3__45__cpo9iter_moveE - _ZN40_INTERNAL_dee2b487_4_k_cu_aa8c0b5b_224244cuda3std3__48in_placeE)
_ZN40_INTERNAL_dee2b487_4_k_cu_aa8c0b5b_224244cuda3std3__48in_placeE:
	.zero		1
	.type		_ZN40_INTERNAL_dee2b487_4_k_cu_aa8c0b5b_224244cuda3std6ranges3__45__cpo9iter_moveE,@object
	.size		_ZN40_INTERNAL_dee2b487_4_k_cu_aa8c0b5b_224244cuda3std6ranges3__45__cpo9iter_moveE,(_ZN40_INTERNAL_dee2b487_4_k_cu_aa8c0b5b_224244cuda3std3__45__cpo5beginE - _ZN40_INTERNAL_dee2b487_4_k_cu_aa8c0b5b_224244cuda3std6ranges3__45__cpo9iter_moveE)
_ZN40_INTERNAL_dee2b487_4_k_cu_aa8c0b5b_224244cuda3std6ranges3__45__cpo9iter_moveE:
	.zero		1
	.type		_ZN40_INTERNAL_dee2b487_4_k_cu_aa8c0b5b_224244cuda3std3__45__cpo5beginE,@object
	.size		_ZN40_INTERNAL_dee2b487_4_k_cu_aa8c0b5b_224244cuda3std3__45__cpo5beginE,(_ZN40_INTERNAL_dee2b487_4_k_cu_aa8c0b5b_224244cuda3std3__442_GLOBAL__N__dee2b487_4_k_cu_aa8c0b5b_224246ignoreE - _ZN40_INTERNAL_dee2b487_4_k_cu_aa8c0b5b_224244cuda3std3__45__cpo5beginE)
_ZN40_INTERNAL_dee2b487_4_k_cu_aa8c0b5b_224244cuda3std3__45__cpo5beginE:
	.zero		1
	.type		_ZN40_INTERNAL_dee2b487_4_k_cu_aa8c0b5b_224244cuda3std3__442_GLOBAL__N__dee2b487_4_k_cu_aa8c0b5b_224246ignoreE,@object
	.size		_ZN40_INTERNAL_dee2b487_4_k_cu_aa8c0b5b_224244cuda3std3__442_GLOBAL__N__dee2b487_4_k_cu_aa8c0b5b_224246ignoreE,(_ZN40_INTERNAL_dee2b487_4_k_cu_aa8c0b5b_224244cute7productE - _ZN40_INTERNAL_dee2b487_4_k_cu_aa8c0b5b_224244cuda3std3__442_GLOBAL__N__dee2b487_4_k_cu_aa8c0b5b_224246ignoreE)
_ZN40_INTERNAL_dee2b487_4_k_cu_aa8c0b5b_224244cuda3std3__442_GLOBAL__N__dee2b487_4_k_cu_aa8c0b5b_224246ignoreE:
	.zero		1
	.type		_ZN40_INTERNAL_dee2b487_4_k_cu_aa8c0b5b_224244cute7productE,@object
	.size		_ZN40_INTERNAL_dee2b487_4_k_cu_aa8c0b5b_224244cute7productE,(_ZN40_INTERNAL_dee2b487_4_k_cu_aa8c0b5b_224244cuda3std3__45__cpo3endE - _ZN40_INTERNAL_dee2b487_4_k_cu_aa8c0b5b_224244cute7productE)
_ZN40_INTERNAL_dee2b487_4_k_cu_aa8c0b5b_224244cute7productE:
	.zero		1
	.type		_ZN40_INTERNAL_dee2b487_4_k_cu_aa8c0b5b_224244cuda3std3__45__cpo3endE,@object
	.size		_ZN40_INTERNAL_dee2b487_4_k_cu_aa8c0b5b_224244cuda3std3__45__cpo3endE,(_ZN40_INTERNAL_dee2b487_4_k_cu_aa8c0b5b_224244cuda3std3__419piecewise_constructE - _ZN40_INTERNAL_dee2b487_4_k_cu_aa8c0b5b_224244cuda3std3__45__cpo3endE)
_ZN40_INTERNAL_dee2b487_4_k_cu_aa8c0b5b_224244cuda3std3__45__cpo3endE:
	.zero		1
	.type		_ZN40_INTERNAL_dee2b487_4_k_cu_aa8c0b5b_224244cuda3std3__419piecewise_constructE,@object
	.size		_ZN40_INTERNAL_dee2b487_4_k_cu_aa8c0b5b_224244cuda3std3__419piecewise_constructE,(_ZN40_INTERNAL_dee2b487_4_k_cu_aa8c0b5b_224244cuda3std3__45__cpo4cendE - _ZN40_INTERNAL_dee2b487_4_k_cu_aa8c0b5b_224244cuda3std3__419piecewise_constructE)
_ZN40_INTERNAL_dee2b487_4_k_cu_aa8c0b5b_224244cuda3std3__419piecewise_constructE:
	.zero		1
	.type		_ZN40_INTERNAL_dee2b487_4_k_cu_aa8c0b5b_224244cuda3std3__45__cpo4cendE,@object
	.size		_ZN40_INTERNAL_dee2b487_4_k_cu_aa8c0b5b_224244cuda3std3__45__cpo4cendE,(_ZN40_INTERNAL_dee2b487_4_k_cu_aa8c0b5b_224244cuda3std6ranges3__45__cpo4swapE - _ZN40_INTERNAL_dee2b487_4_k_cu_aa8c0b5b_224244cuda3std3__45__cpo4cendE)
_ZN40_INTERNAL_dee2b487_4_k_cu_aa8c0b5b_224244cuda3std3__45__cpo4cendE:
	.zero		1
	.type		_ZN40_INTERNAL_dee2b487_4_k_cu_aa8c0b5b_224244cuda3std6ranges3__45__cpo4swapE,@object
	.size		_ZN40_INTERNAL_dee2b487_4_k_cu_aa8c0b5b_224244cuda3std6ranges3__45__cpo4swapE,(.L_10 - _ZN40_INTERNAL_dee2b487_4_k_cu_aa8c0b5b_224244cuda3std6ranges3__45__cpo4swapE)
_ZN40_INTERNAL_dee2b487_4_k_cu_aa8c0b5b_224244cuda3std6ranges3__45__cpo4swapE:
	.zero		1
.L_10:


//--------------------- .nv.constant0._ZN7cutlass13device_kernelINS_4gemm6kernel13GemmUniversalIN4cute5tupleIJiiiiEEENS1_10collective13CollectiveMmaINS1_35MainloopSm100TmaUmmaWarpSpecializedILi36ELi2ELi4ENS5_IJNS4_1CILi2EEENSA_ILi1EEESC_EEEEENS5_IJNSA_ILi256EEENSA_ILi96EEENSA_ILi32EEEEEENS_12float_e4m3_tENS5_IJlSC_lEEESJ_SK_NS4_8TiledMMAINS4_8MMA_AtomIJNS4_10MMA_TraitsINS4_25SM100_MMA_F8F6F4_2x1SM_SSEJSJ_SJ_fSF_SG_NS4_17integral_constantINS4_4UMMA5MajorELSR_0EEESS_NSP_INSQ_7ScaleInELST_0EEESU_EEEEEENS4_6LayoutINS5_IJSC_SC_SC_EEENS5_IJNSA_ILi0EEESZ_SZ_EEEEENS5_IJNS4_10UnderscoreES12_S12_EEEEENS4_18SM100_TMA_2SM_LOADENS4_14ComposedLayoutINS4_7SwizzleILi1ELi4ELi3EEENS4_18smem_ptr_flag_bitsILi8EEENSX_INS5_IJNSA_ILi8EEESH_EEENS5_IJSH_SC_EEEEEEEvNS4_8identityES15_S1F_vS1G_EENS_8epilogue10collective18CollectiveEpilogueINS1I_23Sm100TmaWarpSpecializedILi1ELi1ELi96ELb0ELb0EEEJNS5_IJNSA_ILi128EEESG_SH_EEENS5_IJNSX_IS1N_SC_EENSX_ISG_SC_EEEEESJ_SK_SJ_SK_NS1I_6fusion15FusionCallbacksIS1M_NS1S_17LinearCombinationISJ_fSJ_fLNS_15FloatRoundStyleE2EEES1O_S1R_JEEENS4_5SM1004TMEM4LOAD26SM100_TMEM_LOAD_32dp32b32xENS4_13SM90_TMA_LOADES1F_NS4_39AutoVectorizingCopyWithAssumedAlignmentILi128EEENS4_14SM90_TMA_STOREES1F_S24_S24_EEEvvEEEEvNT_6ParamsE --------------------------
	.section	.nv.constant0._ZN7cutlass13device_kernelINS_4gemm6kernel13GemmUniversalIN4cute5tupleIJiiiiEEENS1_10collective13CollectiveMmaINS1_35MainloopSm100TmaUmmaWarpSpecializedILi36ELi2ELi4ENS5_IJNS4_1CILi2EEENSA_ILi1EEESC_EEEEENS5_IJNSA_ILi256EEENSA_ILi96EEENSA_ILi32EEEEEENS_12float_e4m3_tENS5_IJlSC_lEEESJ_SK_NS4_8TiledMMAINS4_8MMA_AtomIJNS4_10MMA_TraitsINS4_25SM100_MMA_F8F6F4_2x1SM_SSEJSJ_SJ_fSF_SG_NS4_17integral_constantINS4_4UMMA5MajorELSR_0EEESS_NSP_INSQ_7ScaleInELST_0EEESU_EEEEEENS4_6LayoutINS5_IJSC_SC_SC_EEENS5_IJNSA_ILi0EEESZ_SZ_EEEEENS5_IJNS4_10UnderscoreES12_S12_EEEEENS4_18SM100_TMA_2SM_LOADENS4_14ComposedLayoutINS4_7SwizzleILi1ELi4ELi3EEENS4_18smem_ptr_flag_bitsILi8EEENSX_INS5_IJNSA_ILi8EEESH_EEENS5_IJSH_SC_EEEEEEEvNS4_8identityES15_S1F_vS1G_EENS_8epilogue10collective18CollectiveEpilogueINS1I_23Sm100TmaWarpSpecializedILi1ELi1ELi96ELb0ELb0EEEJNS5_IJNSA_ILi128EEESG_SH_EEENS5_IJNSX_IS1N_SC_EENSX_ISG_SC_EEEEESJ_SK_SJ_SK_NS1I_6fusion15FusionCallbacksIS1M_NS1S_17LinearCombinationISJ_fSJ_fLNS_15FloatRoundStyleE2EEES1O_S1R_JEEENS4_5SM1004TMEM4LOAD26SM100_TMEM_LOAD_32dp32b32xENS4_13SM90_TMA_LOADES1F_NS4_39AutoVectorizingCopyWithAssumedAlignmentILi128EEENS4_14SM90_TMA_STOREES1F_S24_S24_EEEvvEEEEvNT_6ParamsE,"a",@progbits
	.sectionflags	@""
	.align	4
.nv.constant0._ZN7cutlass13device_kernelINS_4gemm6kernel13GemmUniversalIN4cute5tupleIJiiiiEEENS1_10collective13CollectiveMmaINS1_35MainloopSm100TmaUmmaWarpSpecializedILi36ELi2ELi4ENS5_IJNS4_1CILi2EEENSA_ILi1EEESC_EEEEENS5_IJNSA_ILi256EEENSA_ILi96EEENSA_ILi32EEEEEENS_12float_e4m3_tENS5_IJlSC_lEEESJ_SK_NS4_8TiledMMAINS4_8MMA_AtomIJNS4_10MMA_TraitsINS4_25SM100_MMA_F8F6F4_2x1SM_SSEJSJ_SJ_fSF_SG_NS4_17integral_constantINS4_4UMMA5MajorELSR_0EEESS_NSP_INSQ_7ScaleInELST_0EEESU_EEEEEENS4_6LayoutINS5_IJSC_SC_SC_EEENS5_IJNSA_ILi0EEESZ_SZ_EEEEENS5_IJNS4_10UnderscoreES12_S12_EEEEENS4_18SM100_TMA_2SM_LOADENS4_14ComposedLayoutINS4_7SwizzleILi1ELi4ELi3EEENS4_18smem_ptr_flag_bitsILi8EEENSX_INS5_IJNSA_ILi8EEESH_EEENS5_IJSH_SC_EEEEEEEvNS4_8identityES15_S1F_vS1G_EENS_8epilogue10collective18CollectiveEpilogueINS1I_23Sm100TmaWarpSpecializedILi1ELi1ELi96ELb0ELb0EEEJNS5_IJNSA_ILi128EEESG_SH_EEENS5_IJNSX_IS1N_SC_EENSX_ISG_SC_EEEEESJ_SK_SJ_SK_NS1I_6fusion15FusionCallbacksIS1M_NS1S_17LinearCombinationISJ_fSJ_fLNS_15FloatRoundStyleE2EEES1O_S1R_JEEENS4_5SM1004TMEM4LOAD26SM100_TMEM_LOAD_32dp32b32xENS4_13SM90_TMA_LOADES1F_NS4_39AutoVectorizingCopyWithAssumedAlignmentILi128EEENS4_14SM90_TMA_STOREES1F_S24_S24_EEEvvEEEEvNT_6ParamsE:
	.zero		2944


//--------------------- SYMBOLS --------------------------

	.type		.nv.reservedSmem.offset0,@object
	.size		.nv.reservedSmem.offset0,0x4
	.type		.nv.reservedSmem.cap,@object
	.size		.nv.reservedSmem.cap,0x4
	.type		__assertfail,@function
